	.target	sm_90a

	.elftype	@"ET_EXEC"


//--------------------- .note.nv.tkinfo           --------------------------
	.section	.note.nv.tkinfo,"",@"SHT_NOTE"
	.sectionflags	@"SHF_NOTE_NV_TKINFO"
	.tkinfo
        /*0018*/ 	.word	0x00000002
        /*0030*/ 	.string	""
        /*0030*/ 	.string	"ptxas"
        /*0030*/ 	.string	"Cuda compilation tools, release 13.0, V13.0.88"
        /*0030*/ 	.string	"Build cuda_13.0.r13.0/compiler.36424714_0"
        /*0030*/ 	.string	"-arch sm_90a -m 64 "



//--------------------- .note.nv.cuinfo           --------------------------
	.section	.note.nv.cuinfo,"",@"SHT_NOTE"
	.sectionflags	@"SHF_NOTE_NV_CUINFO"
        /*0018*/ 	.short	0x0002
        /*001a*/ 	.short	0x005a
        /*001c*/ 	.short	0x0082
	.zero		2


//--------------------- .nv.info                  --------------------------
	.section	.nv.info,"",@"SHT_CUDA_INFO"
	.align	4


	//----- nvinfo : EIATTR_REGCOUNT
	.align		4
        /*0000*/ 	.byte	0x04, 0x2f
        /*0002*/ 	.short	(.L_12 - .L_11)
	.align		4
.L_11:
        /*0004*/ 	.word	index@(_ZN7cutlass13device_kernelINS_4conv6kernel13ConvUniversalINS1_16ConvProblemShapeILNS1_8OperatorE1ELi2EEENS1_10collective14CollectiveConvINS1_46MainloopSm90TmaGmmaWarpSpecializedImplicitGemmILS5_1ELi9ELi2EN4cute5tupleIJNSA_1CILi2EEENSC_ILi1EEESE_EEENS1_36KernelImplicitTmaWarpSpecializedSm90ELi1EEENSB_IJNSC_ILi256EEENSC_ILi128EEENSB_IJNSC_ILi32EEEEEEEEENS_10bfloat16_tESN_NSA_8TiledMMAINSA_8MMA_AtomIJNSA_4SM904GMMA28MMA_64x128x16_F32BF16BF16_SSILNSR_5MajorE0ELST_1ELNSR_7ScaleInE1ELSU_1EEEEEENSA_6LayoutINSB_IJSE_SE_SE_EEENSB_IJNSC_ILi0EEESZ_SZ_EEEEENSB_IJNSA_10UnderscoreES12_S12_EEEEENS7_6detail26Sm90ImplicitGemmTileTraitsINSA_20SM90_TMA_LOAD_IM2COLENSA_14ComposedLayoutINSA_7SwizzleILi2ELi4ELi3EEENSA_18smem_ptr_flag_bitsILi16EEENSX_INSB_IJNSB_IJNSC_ILi8EEESK_EEENSB_IJSK_SE_EEENSB_IJSE_NSC_ILi9EEEEEEEEENSB_IJNSB_IJSK_SI_EEENSB_IJSE_SZ_EEENSB_IJSZ_NSC_ILi8192EEEEEEEEEEEEEvEENS16_INSA_23SM90_TMA_LOAD_MULTICASTENS18_INS19_ILi3ELi4ELi3EEES1C_NSX_INSB_IJNSB_IJNSC_ILi64EEESD_EEENSB_IJS1D_NSC_ILi4EEEEEES1H_EEENSB_IJNSB_IJSE_NSC_ILi2048EEEEEENSB_IJS1T_NSC_ILi512EEEEEENSB_IJSZ_NSC_ILi4096EEEEEEEEEEEEEvEEEENS_8epilogue10collective6detail29Sm90TmaWarpSpecializedAdapterINS2A_15DefaultEpilogueISN_NSB_IJNSB_IJlllEEESE_SZ_EEES2F_NS29_6thread17LinearCombinationISN_Li1EffLNS2G_9ScaleType4KindE0ELNS_15FloatRoundStyleE2ESN_EENS_4gemm15EpilogueDefaultEEEEEvvEEEEvNT_6ParamsE)
        /*0008*/ 	.word	0x000000ff


	//----- nvinfo : EIATTR_FRAME_SIZE
	.align		4
.L_12:
        /*000c*/ 	.byte	0x04, 0x11
        /*000e*/ 	.short	(.L_14 - .L_13)
	.align		4
.L_13:
        /*0010*/ 	.word	index@(_ZN7cutlass13device_kernelINS_4conv6kernel13ConvUniversalINS1_16ConvProblemShapeILNS1_8OperatorE1ELi2EEENS1_10collective14CollectiveConvINS1_46MainloopSm90TmaGmmaWarpSpecializedImplicitGemmILS5_1ELi9ELi2EN4cute5tupleIJNSA_1CILi2EEENSC_ILi1EEESE_EEENS1_36KernelImplicitTmaWarpSpecializedSm90ELi1EEENSB_IJNSC_ILi256EEENSC_ILi128EEENSB_IJNSC_ILi32EEEEEEEEENS_10bfloat16_tESN_NSA_8TiledMMAINSA_8MMA_AtomIJNSA_4SM904GMMA28MMA_64x128x16_F32BF16BF16_SSILNSR_5MajorE0ELST_1ELNSR_7ScaleInE1ELSU_1EEEEEENSA_6LayoutINSB_IJSE_SE_SE_EEENSB_IJNSC_ILi0EEESZ_SZ_EEEEENSB_IJNSA_10UnderscoreES12_S12_EEEEENS7_6detail26Sm90ImplicitGemmTileTraitsINSA_20SM90_TMA_LOAD_IM2COLENSA_14ComposedLayoutINSA_7SwizzleILi2ELi4ELi3EEENSA_18smem_ptr_flag_bitsILi16EEENSX_INSB_IJNSB_IJNSC_ILi8EEESK_EEENSB_IJSK_SE_EEENSB_IJSE_NSC_ILi9EEEEEEEEENSB_IJNSB_IJSK_SI_EEENSB_IJSE_SZ_EEENSB_IJSZ_NSC_ILi8192EEEEEEEEEEEEEvEENS16_INSA_23SM90_TMA_LOAD_MULTICASTENS18_INS19_ILi3ELi4ELi3EEES1C_NSX_INSB_IJNSB_IJNSC_ILi64EEESD_EEENSB_IJS1D_NSC_ILi4EEEEEES1H_EEENSB_IJNSB_IJSE_NSC_ILi2048EEEEEENSB_IJS1T_NSC_ILi512EEEEEENSB_IJSZ_NSC_ILi4096EEEEEEEEEEEEEvEEEENS_8epilogue10collective6detail29Sm90TmaWarpSpecializedAdapterINS2A_15DefaultEpilogueISN_NSB_IJNSB_IJlllEEESE_SZ_EEES2F_NS29_6thread17LinearCombinationISN_Li1EffLNS2G_9ScaleType4KindE0ELNS_15FloatRoundStyleE2ESN_EENS_4gemm15EpilogueDefaultEEEEEvvEEEEvNT_6ParamsE)
        /*0014*/ 	.word	0x00000270


	//----- nvinfo : EIATTR_MIN_STACK_SIZE
	.align		4
.L_14:
        /*0018*/ 	.byte	0x04, 0x12
        /*001a*/ 	.short	(.L_16 - .L_15)
	.align		4
.L_15:
        /*001c*/ 	.word	index@(_ZN7cutlass13device_kernelINS_4conv6kernel13ConvUniversalINS1_16ConvProblemShapeILNS1_8OperatorE1ELi2EEENS1_10collective14CollectiveConvINS1_46MainloopSm90TmaGmmaWarpSpecializedImplicitGemmILS5_1ELi9ELi2EN4cute5tupleIJNSA_1CILi2EEENSC_ILi1EEESE_EEENS1_36KernelImplicitTmaWarpSpecializedSm90ELi1EEENSB_IJNSC_ILi256EEENSC_ILi128EEENSB_IJNSC_ILi32EEEEEEEEENS_10bfloat16_tESN_NSA_8TiledMMAINSA_8MMA_AtomIJNSA_4SM904GMMA28MMA_64x128x16_F32BF16BF16_SSILNSR_5MajorE0ELST_1ELNSR_7ScaleInE1ELSU_1EEEEEENSA_6LayoutINSB_IJSE_SE_SE_EEENSB_IJNSC_ILi0EEESZ_SZ_EEEEENSB_IJNSA_10UnderscoreES12_S12_EEEEENS7_6detail26Sm90ImplicitGemmTileTraitsINSA_20SM90_TMA_LOAD_IM2COLENSA_14ComposedLayoutINSA_7SwizzleILi2ELi4ELi3EEENSA_18smem_ptr_flag_bitsILi16EEENSX_INSB_IJNSB_IJNSC_ILi8EEESK_EEENSB_IJSK_SE_EEENSB_IJSE_NSC_ILi9EEEEEEEEENSB_IJNSB_IJSK_SI_EEENSB_IJSE_SZ_EEENSB_IJSZ_NSC_ILi8192EEEEEEEEEEEEEvEENS16_INSA_23SM90_TMA_LOAD_MULTICASTENS18_INS19_ILi3ELi4ELi3EEES1C_NSX_INSB_IJNSB_IJNSC_ILi64EEESD_EEENSB_IJS1D_NSC_ILi4EEEEEES1H_EEENSB_IJNSB_IJSE_NSC_ILi2048EEEEEENSB_IJS1T_NSC_ILi512EEEEEENSB_IJSZ_NSC_ILi4096EEEEEEEEEEEEEvEEEENS_8epilogue10collective6detail29Sm90TmaWarpSpecializedAdapterINS2A_15DefaultEpilogueISN_NSB_IJNSB_IJlllEEESE_SZ_EEES2F_NS29_6thread17LinearCombinationISN_Li1EffLNS2G_9ScaleType4KindE0ELNS_15FloatRoundStyleE2ESN_EENS_4gemm15EpilogueDefaultEEEEEvvEEEEvNT_6ParamsE)
        /*0020*/ 	.word	0x00000270
.L_16:


//--------------------- .nv.compat                --------------------------
	.section	.nv.compat,"",@"SHT_CUDA_COMPAT_INFO"
	.align	4
        /*0000*/ 	.byte	0x02, 0x09, 0x01, 0x00, 0x02, 0x02, 0x04, 0x00, 0x02, 0x05, 0x05, 0x00, 0x03, 0x07, 0x01, 0x01
        /*0010*/ 	.byte	0x02, 0x03, 0x01, 0x00, 0x02, 0x06, 0x01, 0x00, 0x04, 0x0b, 0x08, 0x00, 0x00, 0x00, 0x00, 0x00
        /*0020*/ 	.byte	0x00, 0x00, 0x00, 0x00


//--------------------- .nv.info._ZN7cutlass13device_kernelINS_4conv6kernel13ConvUniversalINS1_16ConvProblemShapeILNS1_8OperatorE1ELi2EEENS1_10collective14CollectiveConvINS1_46MainloopSm90TmaGmmaWarpSpecializedImplicitGemmILS5_1ELi9ELi2EN4cute5tupleIJNSA_1CILi2EEENSC_ILi1EEESE_EEENS1_36KernelImplicitTmaWarpSpecializedSm90ELi1EEENSB_IJNSC_ILi256EEENSC_ILi128EEENSB_IJNSC_ILi32EEEEEEEEENS_10bfloat16_tESN_NSA_8TiledMMAINSA_8MMA_AtomIJNSA_4SM904GMMA28MMA_64x128x16_F32BF16BF16_SSILNSR_5MajorE0ELST_1ELNSR_7ScaleInE1ELSU_1EEEEEENSA_6LayoutINSB_IJSE_SE_SE_EEENSB_IJNSC_ILi0EEESZ_SZ_EEEEENSB_IJNSA_10UnderscoreES12_S12_EEEEENS7_6detail26Sm90ImplicitGemmTileTraitsINSA_20SM90_TMA_LOAD_IM2COLENSA_14ComposedLayoutINSA_7SwizzleILi2ELi4ELi3EEENSA_18smem_ptr_flag_bitsILi16EEENSX_INSB_IJNSB_IJNSC_ILi8EEESK_EEENSB_IJSK_SE_EEENSB_IJSE_NSC_ILi9EEEEEEEEENSB_IJNSB_IJSK_SI_EEENSB_IJSE_SZ_EEENSB_IJSZ_NSC_ILi8192EEEEEEEEEEEEEvEENS16_INSA_23SM90_TMA_LOAD_MULTICASTENS18_INS19_ILi3ELi4ELi3EEES1C_NSX_INSB_IJNSB_IJNSC_ILi64EEESD_EEENSB_IJS1D_NSC_ILi4EEEEEES1H_EEENSB_IJNSB_IJSE_NSC_ILi2048EEEEEENSB_IJS1T_NSC_ILi512EEEEEENSB_IJSZ_NSC_ILi4096EEEEEEEEEEEEEvEEEENS_8epilogue10collective6detail29Sm90TmaWarpSpecializedAdapterINS2A_15DefaultEpilogueISN_NSB_IJNSB_IJlllEEESE_SZ_EEES2F_NS29_6thread17LinearCombinationISN_Li1EffLNS2G_9ScaleType4KindE0ELNS_15FloatRoundStyleE2ESN_EENS_4gemm15EpilogueDefaultEEEEEvvEEEEvNT_6ParamsE --------------------------
	.section	.nv.info._ZN7cutlass13device_kernelINS_4conv6kernel13ConvUniversalINS1_16ConvProblemShapeILNS1_8OperatorE1ELi2EEENS1_10collective14CollectiveConvINS1_46MainloopSm90TmaGmmaWarpSpecializedImplicitGemmILS5_1ELi9ELi2EN4cute5tupleIJNSA_1CILi2EEENSC_ILi1EEESE_EEENS1_36KernelImplicitTmaWarpSpecializedSm90ELi1EEENSB_IJNSC_ILi256EEENSC_ILi128EEENSB_IJNSC_ILi32EEEEEEEEENS_10bfloat16_tESN_NSA_8TiledMMAINSA_8MMA_AtomIJNSA_4SM904GMMA28MMA_64x128x16_F32BF16BF16_SSILNSR_5MajorE0ELST_1ELNSR_7ScaleInE1ELSU_1EEEEEENSA_6LayoutINSB_IJSE_SE_SE_EEENSB_IJNSC_ILi0EEESZ_SZ_EEEEENSB_IJNSA_10UnderscoreES12_S12_EEEEENS7_6detail26Sm90ImplicitGemmTileTraitsINSA_20SM90_TMA_LOAD_IM2COLENSA_14ComposedLayoutINSA_7SwizzleILi2ELi4ELi3EEENSA_18smem_ptr_flag_bitsILi16EEENSX_INSB_IJNSB_IJNSC_ILi8EEESK_EEENSB_IJSK_SE_EEENSB_IJSE_NSC_ILi9EEEEEEEEENSB_IJNSB_IJSK_SI_EEENSB_IJSE_SZ_EEENSB_IJSZ_NSC_ILi8192EEEEEEEEEEEEEvEENS16_INSA_23SM90_TMA_LOAD_MULTICASTENS18_INS19_ILi3ELi4ELi3EEES1C_NSX_INSB_IJNSB_IJNSC_ILi64EEESD_EEENSB_IJS1D_NSC_ILi4EEEEEES1H_EEENSB_IJNSB_IJSE_NSC_ILi2048EEEEEENSB_IJS1T_NSC_ILi512EEEEEENSB_IJSZ_NSC_ILi4096EEEEEEEEEEEEEvEEEENS_8epilogue10collective6detail29Sm90TmaWarpSpecializedAdapterINS2A_15DefaultEpilogueISN_NSB_IJNSB_IJlllEEESE_SZ_EEES2F_NS29_6thread17LinearCombinationISN_Li1EffLNS2G_9ScaleType4KindE0ELNS_15FloatRoundStyleE2ESN_EENS_4gemm15EpilogueDefaultEEEEEvvEEEEvNT_6ParamsE,"",@"SHT_CUDA_INFO"
	.sectionflags	@""
	.align	4


	//----- nvinfo : EIATTR_CUDA_API_VERSION
	.align		4
        /*0000*/ 	.byte	0x04, 0x37
        /*0002*/ 	.short	(.L_18 - .L_17)
.L_17:
        /*0004*/ 	.word	0x00000082


	//----- nvinfo : EIATTR_KPARAM_INFO
	.align		4
.L_18:
        /*0008*/ 	.byte	0x04, 0x17
        /*000a*/ 	.short	(.L_20 - .L_19)
.L_19:
        /*000c*/ 	.word	0x00000000
        /*0010*/ 	.short	0x0000
        /*0012*/ 	.short	0x0070
        /*0014*/ 	.byte	0x00, 0xf0, 0x01, 0x0e


	//----- nvinfo : EIATTR_SPARSE_MMA_MASK
	.align		4
.L_20:
        /*0018*/ 	.byte	0x03, 0x50
        /*001a*/ 	.short	0x0000


	//----- nvinfo : EIATTR_MAXREG_COUNT
	.align		4
        /*001c*/ 	.byte	0x03, 0x1b
        /*001e*/ 	.short	0x00ff


	//----- nvinfo : EIATTR_NUM_BARRIERS
	.align		4
        /*0020*/ 	.byte	0x02, 0x4c
        /*0022*/ 	.byte	0x01
	.zero		1


	//----- nvinfo : EIATTR_ANNOTATIONS
	.align		4
        /*0024*/ 	.byte	0x04, 0x55
        /*0026*/ 	.short	(.L_22 - .L_21)


	//   ....[0]....
.L_21:
        /*0028*/ 	.word	0x00000001
        /*002c*/ 	.byte	0x80, 0x0b, 0x00, 0x00, 0x01, 0x00, 0x00, 0x00, 0xc0, 0x0b, 0x00, 0x00, 0x01, 0x00, 0x00, 0x00
        /* <DEDUP_REMOVED lines=210> */
        /*0d5c*/ 	.byte	0x50, 0xfe, 0x00, 0x00


	//----- nvinfo : EIATTR_MERCURY_ISA_VERSION
	.align		4
.L_22:
        /*0d60*/ 	.byte	0x03, 0x5f
        /*0d62*/ 	.short	0x0101


	//----- nvinfo : EIATTR_COOP_GROUP_MASK_REGIDS
	.align		4
        /*0d64*/ 	.byte	0x04, 0x29
        /*0d66*/ 	.short	(.L_24 - .L_23)


	//   ....[0]....
.L_23:
        /*0d68*/ 	.word	0xffffffff


	//   ....[1]....
        /*0d6c*/ 	.word	0xffffffff


	//   ....[2]....
        /*0d70*/ 	.word	0xffffffff


	//   ....[3]....
        /*0d74*/ 	.word	0xffffffff


	//----- nvinfo : EIATTR_COOP_GROUP_INSTR_OFFSETS
	.align		4
.L_24:
        /*0d78*/ 	.byte	0x04, 0x28
        /*0d7a*/ 	.short	(.L_26 - .L_25)


	//   ....[0]....
.L_25:
        /*0d7c*/ 	.word	0x00000080


	//   ....[1]....
        /*0d80*/ 	.word	0x00000090


	//   ....[2]....
        /*0d84*/ 	.word	0x000001b0


	//   ....[3]....
        /*0d88*/ 	.word	0x000007a0


	//----- nvinfo : EIATTR_MBARRIER_INSTR_OFFSETS
	.align		4
.L_26:
        /*0d8c*/ 	.byte	0x04, 0x39
        /*0d8e*/ 	.short	(.L_28 - .L_27)


	//   ....[0]....
.L_27:
        /*0d90*/ 	.word	0x000003e0
        /*0d94*/ 	.word	0x000000ff
        /*0d98*/ 	.word	0x00036000
        /*0d9c*/ 	.short	0x0100
        /*0d9e*/ 	.byte	0x0a
	.zero		1


	//   ....[1]....
        /*0da0*/ 	.word	0x000003f0
        /*0da4*/ 	.word	0x000000ff
        /*0da8*/ 	.word	0x00036048
        /*0dac*/ 	.short	0x0100
        /*0dae*/ 	.byte	0x0a
	.zero		1


	//   ....[2]....
        /*0db0*/ 	.word	0x00000400
        /*0db4*/ 	.word	0x000000ff
        /*0db8*/ 	.word	0x00036008
        /*0dbc*/ 	.short	0x0100
        /*0dbe*/ 	.byte	0x0a
	.zero		1


	//   ....[3]....
        /*0dc0*/ 	.word	0x00000410
        /*0dc4*/ 	.word	0x000000ff
        /*0dc8*/ 	.word	0x00036050
        /*0dcc*/ 	.short	0x0100
        /*0dce*/ 	.byte	0x0a
	.zero		1


	//   ....[4]....
        /*0dd0*/ 	.word	0x00000420
        /*0dd4*/ 	.word	0x000000ff
        /*0dd8*/ 	.word	0x00036010
        /*0ddc*/ 	.short	0x0100
        /*0dde*/ 	.byte	0x0a
	.zero		1


	//   ....[5]....
        /*0de0*/ 	.word	0x00000430
        /*0de4*/ 	.word	0x000000ff
        /*0de8*/ 	.word	0x00036058
        /*0dec*/ 	.short	0x0100
        /*0dee*/ 	.byte	0x0a
	.zero		1


	//   ....[6]....
        /*0df0*/ 	.word	0x00000440
        /*0df4*/ 	.word	0x000000ff
        /*0df8*/ 	.word	0x00036018
        /*0dfc*/ 	.short	0x0100
        /*0dfe*/ 	.byte	0x0a
	.zero		1


	//   ....[7]....
        /*0e00*/ 	.word	0x00000450
        /*0e04*/ 	.word	0x000000ff
        /*0e08*/ 	.word	0x00036060
        /*0e0c*/ 	.short	0x0100
        /*0e0e*/ 	.byte	0x0a
	.zero		1


	//   ....[8]....
        /*0e10*/ 	.word	0x00000460
        /*0e14*/ 	.word	0x000000ff
        /*0e18*/ 	.word	0x00036020
        /*0e1c*/ 	.short	0x0100
        /*0e1e*/ 	.byte	0x0a
	.zero		1


	//   ....[9]....
        /*0e20*/ 	.word	0x00000470
        /*0e24*/ 	.word	0x000000ff
        /*0e28*/ 	.word	0x00036068
        /*0e2c*/ 	.short	0x0100
        /*0e2e*/ 	.byte	0x0a
	.zero		1


	//   ....[10]....
        /*0e30*/ 	.word	0x00000480
        /*0e34*/ 	.word	0x000000ff
        /*0e38*/ 	.word	0x00036028
        /*0e3c*/ 	.short	0x0100
        /*0e3e*/ 	.byte	0x0a
	.zero		1


	//   ....[11]....
        /*0e40*/ 	.word	0x00000490
        /*0e44*/ 	.word	0x000000ff
        /*0e48*/ 	.word	0x00036070
        /*0e4c*/ 	.short	0x0100
        /*0e4e*/ 	.byte	0x0a
	.zero		1


	//   ....[12]....
        /*0e50*/ 	.word	0x000004a0
        /*0e54*/ 	.word	0x000000ff
        /*0e58*/ 	.word	0x00036030
        /*0e5c*/ 	.short	0x0100
        /*0e5e*/ 	.byte	0x0a
	.zero		1


	//   ....[13]....
        /*0e60*/ 	.word	0x000004b0
        /*0e64*/ 	.word	0x000000ff
        /*0e68*/ 	.word	0x00036078
        /*0e6c*/ 	.short	0x0100
        /*0e6e*/ 	.byte	0x0a
	.zero		1


	//   ....[14]....
        /*0e70*/ 	.word	0x000004c0
        /*0e74*/ 	.word	0x000000ff
        /*0e78*/ 	.word	0x00036038
        /*0e7c*/ 	.short	0x0100
        /*0e7e*/ 	.byte	0x0a
	.zero		1


	//   ....[15]....
        /*0e80*/ 	.word	0x000004d0
        /*0e84*/ 	.word	0x000000ff
        /*0e88*/ 	.word	0x00036080
        /*0e8c*/ 	.short	0x0100
        /*0e8e*/ 	.byte	0x0a
	.zero		1


	//   ....[16]....
        /*0e90*/ 	.word	0x000004e0
        /*0e94*/ 	.word	0x000000ff
        /*0e98*/ 	.word	0x00036040
        /*0e9c*/ 	.short	0x0100
        /*0e9e*/ 	.byte	0x0a
	.zero		1


	//   ....[17]....
        /*0ea0*/ 	.word	0x000004f0
        /*0ea4*/ 	.word	0x000000ff
        /*0ea8*/ 	.word	0x00036088
        /*0eac*/ 	.short	0x0100
        /*0eae*/ 	.byte	0x0a
	.zero		1


	//   ....[18]....
        /*0eb0*/ 	.word	0x00001660
        /*0eb4*/ 	.word	0x00000003
        /*0eb8*/ 	.word	0x00036000
        /*0ebc*/ 	.short	0x010a
        /*0ebe*/ 	.byte	0x3f
	.zero		1


	//   ....[19]....
        /*0ec0*/ 	.word	0x000026f0
        /*0ec4*/ 	.word	0x00000000
        /*0ec8*/ 	.word	0x00036000
        /*0ecc*/ 	.short	0x010a
        /*0ece*/ 	.byte	0x3f
	.zero		1


	//   ....[20]....
        /*0ed0*/ 	.word	0x00003b40
        /*0ed4*/ 	.word	0x00000000
        /*0ed8*/ 	.word	0x00000000
        /*0edc*/ 	.short	0x0101
        /*0ede*/ 	.byte	0x3f
	.zero		1


	//   ....[21]....
        /*0ee0*/ 	.word	0x00003d70
        /*0ee4*/ 	.word	0x00000006
        /*0ee8*/ 	.word	0x00000000
        /*0eec*/ 	.short	0x0101
        /*0eee*/ 	.byte	0x3f
	.zero		1


	//   ....[22]....
        /*0ef0*/ 	.word	0x00013ef0
        /*0ef4*/ 	.word	0x00000011
        /*0ef8*/ 	.word	0x00036048
        /*0efc*/ 	.short	0x010a
        /*0efe*/ 	.byte	0x3f
	.zero		1


	//   ....[23]....
        /*0f00*/ 	.word	0x00014680
        /*0f04*/ 	.word	0x00000003
        /*0f08*/ 	.word	0x00000000
        /*0f0c*/ 	.short	0x010a
        /*0f0e*/ 	.byte	0x3f
	.zero		1


	//   ....[24]....
        /*0f10*/ 	.word	0x00014740
        /*0f14*/ 	.word	0x00000003
        /*0f18*/ 	.word	0x00000000
        /*0f1c*/ 	.short	0x010a
        /*0f1e*/ 	.byte	0x3f
	.zero		1


	//   ....[25]....
        /*0f20*/ 	.word	0x00014800
        /*0f24*/ 	.word	0x00000003
        /*0f28*/ 	.word	0x00000000
        /*0f2c*/ 	.short	0x010a
        /*0f2e*/ 	.byte	0x3f
	.zero		1


	//   ....[26]....
        /*0f30*/ 	.word	0x000148c0
        /*0f34*/ 	.word	0x00000003
        /*0f38*/ 	.word	0x00000000
        /*0f3c*/ 	.short	0x010a
        /*0f3e*/ 	.byte	0x3f
	.zero		1


	//   ....[27]....
        /*0f40*/ 	.word	0x00014980
        /*0f44*/ 	.word	0x00000003
        /*0f48*/ 	.word	0x00000000
        /*0f4c*/ 	.short	0x010a
        /*0f4e*/ 	.byte	0x3f
	.zero		1


	//   ....[28]....
        /*0f50*/ 	.word	0x00014a40
        /*0f54*/ 	.word	0x00000003
        /*0f58*/ 	.word	0x00000000
        /*0f5c*/ 	.short	0x010a
        /*0f5e*/ 	.byte	0x3f
	.zero		1


	//   ....[29]....
        /*0f60*/ 	.word	0x00014b00
        /*0f64*/ 	.word	0x00000003
        /*0f68*/ 	.word	0x00000000
        /*0f6c*/ 	.short	0x010a
        /*0f6e*/ 	.byte	0x3f
	.zero		1


	//   ....[30]....
        /*0f70*/ 	.word	0x00014bc0
        /*0f74*/ 	.word	0x00000003
        /*0f78*/ 	.word	0x00000000
        /*0f7c*/ 	.short	0x010a
        /*0f7e*/ 	.byte	0x3f
	.zero		1


	//   ....[31]....
        /*0f80*/ 	.word	0x00014c80
        /*0f84*/ 	.word	0x00000003
        /*0f88*/ 	.word	0x00000000
        /*0f8c*/ 	.short	0x010a
        /*0f8e*/ 	.byte	0x3f
	.zero		1


	//----- nvinfo : EIATTR_NUM_MBARRIERS
	.align		4
.L_28:
        /*0f90*/ 	.byte	0x03, 0x38
        /*0f92*/ 	.short	0x0012


	//----- nvinfo : EIATTR_EXIT_INSTR_OFFSETS
	.align		4
        /*0f94*/ 	.byte	0x04, 0x1c
        /*0f96*/ 	.short	(.L_30 - .L_29)


	//   ....[0]....
.L_29:
        /*0f98*/ 	.word	0x00000b70


	//   ....[1]....
        /*0f9c*/ 	.word	0x00003f80


	//   ....[2]....
        /*0fa0*/ 	.word	0x0000f2f0


	//   ....[3]....
        /*0fa4*/ 	.word	0x0000f330


	//   ....[4]....
        /*0fa8*/ 	.word	0x00013c80


	//   ....[5]....
        /*0fac*/ 	.word	0x00013cc0


	//   ....[6]....
        /*0fb0*/ 	.word	0x00013ce0


	//   ....[7]....
        /*0fb4*/ 	.word	0x00014580


	//   ....[8]....
        /*0fb8*/ 	.word	0x00014cb0


	//----- nvinfo : EIATTR_MAX_THREADS
	.align		4
.L_30:
        /*0fbc*/ 	.byte	0x04, 0x05
        /*0fbe*/ 	.short	(.L_32 - .L_31)
.L_31:
        /*0fc0*/ 	.word	0x00000100
        /*0fc4*/ 	.word	0x00000001
        /*0fc8*/ 	.word	0x00000001


	//----- nvinfo : EIATTR_CRS_STACK_SIZE
	.align		4
.L_32:
        /*0fcc*/ 	.byte	0x04, 0x1e
        /*0fce*/ 	.short	(.L_34 - .L_33)
.L_33:
        /*0fd0*/ 	.word	0x00000000


	//----- nvinfo : EIATTR_CBANK_PARAM_SIZE
	.align		4
.L_34:
        /*0fd4*/ 	.byte	0x03, 0x19
        /*0fd6*/ 	.short	0x03f0


	//----- nvinfo : EIATTR_PARAM_CBANK
	.align		4
        /*0fd8*/ 	.byte	0x04, 0x0a
        /*0fda*/ 	.short	(.L_36 - .L_35)
	.align		4
.L_35:
        /*0fdc*/ 	.word	index@(.nv.constant0._ZN7cutlass13device_kernelINS_4conv6kernel13ConvUniversalINS1_16ConvProblemShapeILNS1_8OperatorE1ELi2EEENS1_10collective14CollectiveConvINS1_46MainloopSm90TmaGmmaWarpSpecializedImplicitGemmILS5_1ELi9ELi2EN4cute5tupleIJNSA_1CILi2EEENSC_ILi1EEESE_EEENS1_36KernelImplicitTmaWarpSpecializedSm90ELi1EEENSB_IJNSC_ILi256EEENSC_ILi128EEENSB_IJNSC_ILi32EEEEEEEEENS_10bfloat16_tESN_NSA_8TiledMMAINSA_8MMA_AtomIJNSA_4SM904GMMA28MMA_64x128x16_F32BF16BF16_SSILNSR_5MajorE0ELST_1ELNSR_7ScaleInE1ELSU_1EEEEEENSA_6LayoutINSB_IJSE_SE_SE_EEENSB_IJNSC_ILi0EEESZ_SZ_EEEEENSB_IJNSA_10UnderscoreES12_S12_EEEEENS7_6detail26Sm90ImplicitGemmTileTraitsINSA_20SM90_TMA_LOAD_IM2COLENSA_14ComposedLayoutINSA_7SwizzleILi2ELi4ELi3EEENSA_18smem_ptr_flag_bitsILi16EEENSX_INSB_IJNSB_IJNSC_ILi8EEESK_EEENSB_IJSK_SE_EEENSB_IJSE_NSC_ILi9EEEEEEEEENSB_IJNSB_IJSK_SI_EEENSB_IJSE_SZ_EEENSB_IJSZ_NSC_ILi8192EEEEEEEEEEEEEvEENS16_INSA_23SM90_TMA_LOAD_MULTICASTENS18_INS19_ILi3ELi4ELi3EEES1C_NSX_INSB_IJNSB_IJNSC_ILi64EEESD_EEENSB_IJS1D_NSC_ILi4EEEEEES1H_EEENSB_IJNSB_IJSE_NSC_ILi2048EEEEEENSB_IJS1T_NSC_ILi512EEEEEENSB_IJSZ_NSC_ILi4096EEEEEEEEEEEEEvEEEENS_8epilogue10collective6detail29Sm90TmaWarpSpecializedAdapterINS2A_15DefaultEpilogueISN_NSB_IJNSB_IJlllEEESE_SZ_EEES2F_NS29_6thread17LinearCombinationISN_Li1EffLNS2G_9ScaleType4KindE0ELNS_15FloatRoundStyleE2ESN_EENS_4gemm15EpilogueDefaultEEEEEvvEEEEvNT_6ParamsE)
        /*0fe0*/ 	.short	0x0210
        /*0fe2*/ 	.short	0x03f0


	//----- nvinfo : EIATTR_SW_WAR
	.align		4
.L_36:
        /*0fe4*/ 	.byte	0x04, 0x36
        /*0fe6*/ 	.short	(.L_38 - .L_37)
.L_37:
        /*0fe8*/ 	.word	0x00000008
.L_38:


//--------------------- .nv.callgraph             --------------------------
	.section	.nv.callgraph,"",@"SHT_CUDA_CALLGRAPH"
	.align	4
	.sectionentsize	8
	.align		4
        /*0000*/ 	.word	0x00000000
	.align		4
        /*0004*/ 	.word	0xffffffff
	.align		4
        /*0008*/ 	.word	0x00000000
	.align		4
        /*000c*/ 	.word	0xfffffffe
	.align		4
        /*0010*/ 	.word	0x00000000
	.align		4
        /*0014*/ 	.word	0xfffffffd
	.align		4
        /*0018*/ 	.word	0x00000000
	.align		4
        /*001c*/ 	.word	0xfffffffc


//--------------------- .nv.constant4             --------------------------
	.section	.nv.constant4,"a",@progbits
	.align	8
	.align		8
.nv.constant4:
        /*0000*/ 	.dword	_ZN39_INTERNAL_72e48be1_4_k_cu_d7043e4b_36164cuda3std3__45__cpo5beginE
	.align		8
        /*0008*/ 	.dword	_ZN39_INTERNAL_72e48be1_4_k_cu_d7043e4b_36164cuda3std3__45__cpo3endE
	.align		8
        /*0010*/ 	.dword	_ZN39_INTERNAL_72e48be1_4_k_cu_d7043e4b_36164cuda3std3__45__cpo6cbeginE
	.align		8
        /*0018*/ 	.dword	_ZN39_INTERNAL_72e48be1_4_k_cu_d7043e4b_36164cuda3std3__45__cpo4cendE
	.align		8
        /*0020*/ 	.dword	_ZN39_INTERNAL_72e48be1_4_k_cu_d7043e4b_36164cuda3std3__441_GLOBAL__N__72e48be1_4_k_cu_d7043e4b_36166ignoreE
	.align		8
        /*0028*/ 	.dword	_ZN39_INTERNAL_72e48be1_4_k_cu_d7043e4b_36164cuda3std3__419piecewise_constructE
	.align		8
        /*0030*/ 	.dword	_ZN39_INTERNAL_72e48be1_4_k_cu_d7043e4b_36164cuda3std3__48in_placeE
	.align		8
        /*0038*/ 	.dword	_ZN39_INTERNAL_72e48be1_4_k_cu_d7043e4b_36164cuda3std6ranges3__45__cpo4swapE
	.align		8
        /*0040*/ 	.dword	_ZN39_INTERNAL_72e48be1_4_k_cu_d7043e4b_36164cuda3std6ranges3__45__cpo9iter_moveE
	.align		8
        /*0048*/ 	.dword	_ZN39_INTERNAL_72e48be1_4_k_cu_d7043e4b_36164cute7productE
	.align		8
        /*0050*/ 	.dword	_ZN39_INTERNAL_72e48be1_4_k_cu_d7043e4b_36164cute1_E


//--------------------- .text._ZN7cutlass13device_kernelINS_4conv6kernel13ConvUniversalINS1_16ConvProblemShapeILNS1_8OperatorE1ELi2EEENS1_10collective14CollectiveConvINS1_46MainloopSm90TmaGmmaWarpSpecializedImplicitGemmILS5_1ELi9ELi2EN4cute5tupleIJNSA_1CILi2EEENSC_ILi1EEESE_EEENS1_36KernelImplicitTmaWarpSpecializedSm90ELi1EEENSB_IJNSC_ILi256EEENSC_ILi128EEENSB_IJNSC_ILi32EEEEEEEEENS_10bfloat16_tESN_NSA_8TiledMMAINSA_8MMA_AtomIJNSA_4SM904GMMA28MMA_64x128x16_F32BF16BF16_SSILNSR_5MajorE0ELST_1ELNSR_7ScaleInE1ELSU_1EEEEEENSA_6LayoutINSB_IJSE_SE_SE_EEENSB_IJNSC_ILi0EEESZ_SZ_EEEEENSB_IJNSA_10UnderscoreES12_S12_EEEEENS7_6detail26Sm90ImplicitGemmTileTraitsINSA_20SM90_TMA_LOAD_IM2COLENSA_14ComposedLayoutINSA_7SwizzleILi2ELi4ELi3EEENSA_18smem_ptr_flag_bitsILi16EEENSX_INSB_IJNSB_IJNSC_ILi8EEESK_EEENSB_IJSK_SE_EEENSB_IJSE_NSC_ILi9EEEEEEEEENSB_IJNSB_IJSK_SI_EEENSB_IJSE_SZ_EEENSB_IJSZ_NSC_ILi8192EEEEEEEEEEEEEvEENS16_INSA_23SM90_TMA_LOAD_MULTICASTENS18_INS19_ILi3ELi4ELi3EEES1C_NSX_INSB_IJNSB_IJNSC_ILi64EEESD_EEENSB_IJS1D_NSC_ILi4EEEEEES1H_EEENSB_IJNSB_IJSE_NSC_ILi2048EEEEEENSB_IJS1T_NSC_ILi512EEEEEENSB_IJSZ_NSC_ILi4096EEEEEEEEEEEEEvEEEENS_8epilogue10collective6detail29Sm90TmaWarpSpecializedAdapterINS2A_15DefaultEpilogueISN_NSB_IJNSB_IJlllEEESE_SZ_EEES2F_NS29_6thread17LinearCombinationISN_Li1EffLNS2G_9ScaleType4KindE0ELNS_15FloatRoundStyleE2ESN_EENS_4gemm15EpilogueDefaultEEEEEvvEEEEvNT_6ParamsE --------------------------
	.section	.text._ZN7cutlass13device_kernelINS_4conv6kernel13ConvUniversalINS1_16ConvProblemShapeILNS1_8OperatorE1ELi2EEENS1_10collective14CollectiveConvINS1_46MainloopSm90TmaGmmaWarpSpecializedImplicitGemmILS5_1ELi9ELi2EN4cute5tupleIJNSA_1CILi2EEENSC_ILi1EEESE_EEENS1_36KernelImplicitTmaWarpSpecializedSm90ELi1EEENSB_IJNSC_ILi256EEENSC_ILi128EEENSB_IJNSC_ILi32EEEEEEEEENS_10bfloat16_tESN_NSA_8TiledMMAINSA_8MMA_AtomIJNSA_4SM904GMMA28MMA_64x128x16_F32BF16BF16_SSILNSR_5MajorE0ELST_1ELNSR_7ScaleInE1ELSU_1EEEEEENSA_6LayoutINSB_IJSE_SE_SE_EEENSB_IJNSC_ILi0EEESZ_SZ_EEEEENSB_IJNSA_10UnderscoreES12_S12_EEEEENS7_6detail26Sm90ImplicitGemmTileTraitsINSA_20SM90_TMA_LOAD_IM2COLENSA_14ComposedLayoutINSA_7SwizzleILi2ELi4ELi3EEENSA_18smem_ptr_flag_bitsILi16EEENSX_INSB_IJNSB_IJNSC_ILi8EEESK_EEENSB_IJSK_SE_EEENSB_IJSE_NSC_ILi9EEEEEEEEENSB_IJNSB_IJSK_SI_EEENSB_IJSE_SZ_EEENSB_IJSZ_NSC_ILi8192EEEEEEEEEEEEEvEENS16_INSA_23SM90_TMA_LOAD_MULTICASTENS18_INS19_ILi3ELi4ELi3EEES1C_NSX_INSB_IJNSB_IJNSC_ILi64EEESD_EEENSB_IJS1D_NSC_ILi4EEEEEES1H_EEENSB_IJNSB_IJSE_NSC_ILi2048EEEEEENSB_IJS1T_NSC_ILi512EEEEEENSB_IJSZ_NSC_ILi4096EEEEEEEEEEEEEvEEEENS_8epilogue10collective6detail29Sm90TmaWarpSpecializedAdapterINS2A_15DefaultEpilogueISN_NSB_IJNSB_IJlllEEESE_SZ_EEES2F_NS29_6thread17LinearCombinationISN_Li1EffLNS2G_9ScaleType4KindE0ELNS_15FloatRoundStyleE2ESN_EENS_4gemm15EpilogueDefaultEEEEEvvEEEEvNT_6ParamsE,"ax",@progbits
	.align	128
.text._ZN7cutlass13device_kernelINS_4conv6kernel13ConvUniversalINS1_16ConvProblemShapeILNS1_8OperatorE1ELi2EEENS1_10collective14CollectiveConvINS1_46MainloopSm90TmaGmmaWarpSpecializedImplicitGemmILS5_1ELi9ELi2EN4cute5tupleIJNSA_1CILi2EEENSC_ILi1EEESE_EEENS1_36KernelImplicitTmaWarpSpecializedSm90ELi1EEENSB_IJNSC_ILi256EEENSC_ILi128EEENSB_IJNSC_ILi32EEEEEEEEENS_10bfloat16_tESN_NSA_8TiledMMAINSA_8MMA_AtomIJNSA_4SM904GMMA28MMA_64x128x16_F32BF16BF16_SSILNSR_5MajorE0ELST_1ELNSR_7ScaleInE1ELSU_1EEEEEENSA_6LayoutINSB_IJSE_SE_SE_EEENSB_IJNSC_ILi0EEESZ_SZ_EEEEENSB_IJNSA_10UnderscoreES12_S12_EEEEENS7_6detail26Sm90ImplicitGemmTileTraitsINSA_20SM90_TMA_LOAD_IM2COLENSA_14ComposedLayoutINSA_7SwizzleILi2ELi4ELi3EEENSA_18smem_ptr_flag_bitsILi16EEENSX_INSB_IJNSB_IJNSC_ILi8EEESK_EEENSB_IJSK_SE_EEENSB_IJSE_NSC_ILi9EEEEEEEEENSB_IJNSB_IJSK_SI_EEENSB_IJSE_SZ_EEENSB_IJSZ_NSC_ILi8192EEEEEEEEEEEEEvEENS16_INSA_23SM90_TMA_LOAD_MULTICASTENS18_INS19_ILi3ELi4ELi3EEES1C_NSX_INSB_IJNSB_IJNSC_ILi64EEESD_EEENSB_IJS1D_NSC_ILi4EEEEEES1H_EEENSB_IJNSB_IJSE_NSC_ILi2048EEEEEENSB_IJS1T_NSC_ILi512EEEEEENSB_IJSZ_NSC_ILi4096EEEEEEEEEEEEEvEEEENS_8epilogue10collective6detail29Sm90TmaWarpSpecializedAdapterINS2A_15DefaultEpilogueISN_NSB_IJNSB_IJlllEEESE_SZ_EEES2F_NS29_6thread17LinearCombinationISN_Li1EffLNS2G_9ScaleType4KindE0ELNS_15FloatRoundStyleE2ESN_EENS_4gemm15EpilogueDefaultEEEEEvvEEEEvNT_6ParamsE:
        .type           _ZN7cutlass13device_kernelINS_4conv6kernel13ConvUniversalINS1_16ConvProblemShapeILNS1_8OperatorE1ELi2EEENS1_10collective14CollectiveConvINS1_46MainloopSm90TmaGmmaWarpSpecializedImplicitGemmILS5_1ELi9ELi2EN4cute5tupleIJNSA_1CILi2EEENSC_ILi1EEESE_EEENS1_36KernelImplicitTmaWarpSpecializedSm90ELi1EEENSB_IJNSC_ILi256EEENSC_ILi128EEENSB_IJNSC_ILi32EEEEEEEEENS_10bfloat16_tESN_NSA_8TiledMMAINSA_8MMA_AtomIJNSA_4SM904GMMA28MMA_64x128x16_F32BF16BF16_SSILNSR_5MajorE0ELST_1ELNSR_7ScaleInE1ELSU_1EEEEEENSA_6LayoutINSB_IJSE_SE_SE_EEENSB_IJNSC_ILi0EEESZ_SZ_EEEEENSB_IJNSA_10UnderscoreES12_S12_EEEEENS7_6detail26Sm90ImplicitGemmTileTraitsINSA_20SM90_TMA_LOAD_IM2COLENSA_14ComposedLayoutINSA_7SwizzleILi2ELi4ELi3EEENSA_18smem_ptr_flag_bitsILi16EEENSX_INSB_IJNSB_IJNSC_ILi8EEESK_EEENSB_IJSK_SE_EEENSB_IJSE_NSC_ILi9EEEEEEEEENSB_IJNSB_IJSK_SI_EEENSB_IJSE_SZ_EEENSB_IJSZ_NSC_ILi8192EEEEEEEEEEEEEvEENS16_INSA_23SM90_TMA_LOAD_MULTICASTENS18_INS19_ILi3ELi4ELi3EEES1C_NSX_INSB_IJNSB_IJNSC_ILi64EEESD_EEENSB_IJS1D_NSC_ILi4EEEEEES1H_EEENSB_IJNSB_IJSE_NSC_ILi2048EEEEEENSB_IJS1T_NSC_ILi512EEEEEENSB_IJSZ_NSC_ILi4096EEEEEEEEEEEEEvEEEENS_8epilogue10collective6detail29Sm90TmaWarpSpecializedAdapterINS2A_15DefaultEpilogueISN_NSB_IJNSB_IJlllEEESE_SZ_EEES2F_NS29_6thread17LinearCombinationISN_Li1EffLNS2G_9ScaleType4KindE0ELNS_15FloatRoundStyleE2ESN_EENS_4gemm15EpilogueDefaultEEEEEvvEEEEvNT_6ParamsE,@function
        .size           _ZN7cutlass13device_kernelINS_4conv6kernel13ConvUniversalINS1_16ConvProblemShapeILNS1_8OperatorE1ELi2EEENS1_10collective14CollectiveConvINS1_46MainloopSm90TmaGmmaWarpSpecializedImplicitGemmILS5_1ELi9ELi2EN4cute5tupleIJNSA_1CILi2EEENSC_ILi1EEESE_EEENS1_36KernelImplicitTmaWarpSpecializedSm90ELi1EEENSB_IJNSC_ILi256EEENSC_ILi128EEENSB_IJNSC_ILi32EEEEEEEEENS_10bfloat16_tESN_NSA_8TiledMMAINSA_8MMA_AtomIJNSA_4SM904GMMA28MMA_64x128x16_F32BF16BF16_SSILNSR_5MajorE0ELST_1ELNSR_7ScaleInE1ELSU_1EEEEEENSA_6LayoutINSB_IJSE_SE_SE_EEENSB_IJNSC_ILi0EEESZ_SZ_EEEEENSB_IJNSA_10UnderscoreES12_S12_EEEEENS7_6detail26Sm90ImplicitGemmTileTraitsINSA_20SM90_TMA_LOAD_IM2COLENSA_14ComposedLayoutINSA_7SwizzleILi2ELi4ELi3EEENSA_18smem_ptr_flag_bitsILi16EEENSX_INSB_IJNSB_IJNSC_ILi8EEESK_EEENSB_IJSK_SE_EEENSB_IJSE_NSC_ILi9EEEEEEEEENSB_IJNSB_IJSK_SI_EEENSB_IJSE_SZ_EEENSB_IJSZ_NSC_ILi8192EEEEEEEEEEEEEvEENS16_INSA_23SM90_TMA_LOAD_MULTICASTENS18_INS19_ILi3ELi4ELi3EEES1C_NSX_INSB_IJNSB_IJNSC_ILi64EEESD_EEENSB_IJS1D_NSC_ILi4EEEEEES1H_EEENSB_IJNSB_IJSE_NSC_ILi2048EEEEEENSB_IJS1T_NSC_ILi512EEEEEENSB_IJSZ_NSC_ILi4096EEEEEEEEEEEEEvEEEENS_8epilogue10collective6detail29Sm90TmaWarpSpecializedAdapterINS2A_15DefaultEpilogueISN_NSB_IJNSB_IJlllEEESE_SZ_EEES2F_NS29_6thread17LinearCombinationISN_Li1EffLNS2G_9ScaleType4KindE0ELNS_15FloatRoundStyleE2ESN_EENS_4gemm15EpilogueDefaultEEEEEvvEEEEvNT_6ParamsE,(.L_x_547 - _ZN7cutlass13device_kernelINS_4conv6kernel13ConvUniversalINS1_16ConvProblemShapeILNS1_8OperatorE1ELi2EEENS1_10collective14CollectiveConvINS1_46MainloopSm90TmaGmmaWarpSpecializedImplicitGemmILS5_1ELi9ELi2EN4cute5tupleIJNSA_1CILi2EEENSC_ILi1EEESE_EEENS1_36KernelImplicitTmaWarpSpecializedSm90ELi1EEENSB_IJNSC_ILi256EEENSC_ILi128EEENSB_IJNSC_ILi32EEEEEEEEENS_10bfloat16_tESN_NSA_8TiledMMAINSA_8MMA_AtomIJNSA_4SM904GMMA28MMA_64x128x16_F32BF16BF16_SSILNSR_5MajorE0ELST_1ELNSR_7ScaleInE1ELSU_1EEEEEENSA_6LayoutINSB_IJSE_SE_SE_EEENSB_IJNSC_ILi0EEESZ_SZ_EEEEENSB_IJNSA_10UnderscoreES12_S12_EEEEENS7_6detail26Sm90ImplicitGemmTileTraitsINSA_20SM90_TMA_LOAD_IM2COLENSA_14ComposedLayoutINSA_7SwizzleILi2ELi4ELi3EEENSA_18smem_ptr_flag_bitsILi16EEENSX_INSB_IJNSB_IJNSC_ILi8EEESK_EEENSB_IJSK_SE_EEENSB_IJSE_NSC_ILi9EEEEEEEEENSB_IJNSB_IJSK_SI_EEENSB_IJSE_SZ_EEENSB_IJSZ_NSC_ILi8192EEEEEEEEEEEEEvEENS16_INSA_23SM90_TMA_LOAD_MULTICASTENS18_INS19_ILi3ELi4ELi3EEES1C_NSX_INSB_IJNSB_IJNSC_ILi64EEESD_EEENSB_IJS1D_NSC_ILi4EEEEEES1H_EEENSB_IJNSB_IJSE_NSC_ILi2048EEEEEENSB_IJS1T_NSC_ILi512EEEEEENSB_IJSZ_NSC_ILi4096EEEEEEEEEEEEEvEEEENS_8epilogue10collective6detail29Sm90TmaWarpSpecializedAdapterINS2A_15DefaultEpilogueISN_NSB_IJNSB_IJlllEEESE_SZ_EEES2F_NS29_6thread17LinearCombinationISN_Li1EffLNS2G_9ScaleType4KindE0ELNS_15FloatRoundStyleE2ESN_EENS_4gemm15EpilogueDefaultEEEEEvvEEEEvNT_6ParamsE)
        .other          _ZN7cutlass13device_kernelINS_4conv6kernel13ConvUniversalINS1_16ConvProblemShapeILNS1_8OperatorE1ELi2EEENS1_10collective14CollectiveConvINS1_46MainloopSm90TmaGmmaWarpSpecializedImplicitGemmILS5_1ELi9ELi2EN4cute5tupleIJNSA_1CILi2EEENSC_ILi1EEESE_EEENS1_36KernelImplicitTmaWarpSpecializedSm90ELi1EEENSB_IJNSC_ILi256EEENSC_ILi128EEENSB_IJNSC_ILi32EEEEEEEEENS_10bfloat16_tESN_NSA_8TiledMMAINSA_8MMA_AtomIJNSA_4SM904GMMA28MMA_64x128x16_F32BF16BF16_SSILNSR_5MajorE0ELST_1ELNSR_7ScaleInE1ELSU_1EEEEEENSA_6LayoutINSB_IJSE_SE_SE_EEENSB_IJNSC_ILi0EEESZ_SZ_EEEEENSB_IJNSA_10UnderscoreES12_S12_EEEEENS7_6detail26Sm90ImplicitGemmTileTraitsINSA_20SM90_TMA_LOAD_IM2COLENSA_14ComposedLayoutINSA_7SwizzleILi2ELi4ELi3EEENSA_18smem_ptr_flag_bitsILi16EEENSX_INSB_IJNSB_IJNSC_ILi8EEESK_EEENSB_IJSK_SE_EEENSB_IJSE_NSC_ILi9EEEEEEEEENSB_IJNSB_IJSK_SI_EEENSB_IJSE_SZ_EEENSB_IJSZ_NSC_ILi8192EEEEEEEEEEEEEvEENS16_INSA_23SM90_TMA_LOAD_MULTICASTENS18_INS19_ILi3ELi4ELi3EEES1C_NSX_INSB_IJNSB_IJNSC_ILi64EEESD_EEENSB_IJS1D_NSC_ILi4EEEEEES1H_EEENSB_IJNSB_IJSE_NSC_ILi2048EEEEEENSB_IJS1T_NSC_ILi512EEEEEENSB_IJSZ_NSC_ILi4096EEEEEEEEEEEEEvEEEENS_8epilogue10collective6detail29Sm90TmaWarpSpecializedAdapterINS2A_15DefaultEpilogueISN_NSB_IJNSB_IJlllEEESE_SZ_EEES2F_NS29_6thread17LinearCombinationISN_Li1EffLNS2G_9ScaleType4KindE0ELNS_15FloatRoundStyleE2ESN_EENS_4gemm15EpilogueDefaultEEEEEvvEEEEvNT_6ParamsE,@"STO_CUDA_ENTRY STV_DEFAULT"
_ZN7cutlass13device_kernelINS_4conv6kernel13ConvUniversalINS1_16ConvProblemShapeILNS1_8OperatorE1ELi2EEENS1_10collective14CollectiveConvINS1_46MainloopSm90TmaGmmaWarpSpecializedImplicitGemmILS5_1ELi9ELi2EN4cute5tupleIJNSA_1CILi2EEENSC_ILi1EEESE_EEENS1_36KernelImplicitTmaWarpSpecializedSm90ELi1EEENSB_IJNSC_ILi256EEENSC_ILi128EEENSB_IJNSC_ILi32EEEEEEEEENS_10bfloat16_tESN_NSA_8TiledMMAINSA_8MMA_AtomIJNSA_4SM904GMMA28MMA_64x128x16_F32BF16BF16_SSILNSR_5MajorE0ELST_1ELNSR_7ScaleInE1ELSU_1EEEEEENSA_6LayoutINSB_IJSE_SE_SE_EEENSB_IJNSC_ILi0EEESZ_SZ_EEEEENSB_IJNSA_10UnderscoreES12_S12_EEEEENS7_6detail26Sm90ImplicitGemmTileTraitsINSA_20SM90_TMA_LOAD_IM2COLENSA_14ComposedLayoutINSA_7SwizzleILi2ELi4ELi3EEENSA_18smem_ptr_flag_bitsILi16EEENSX_INSB_IJNSB_IJNSC_ILi8EEESK_EEENSB_IJSK_SE_EEENSB_IJSE_NSC_ILi9EEEEEEEEENSB_IJNSB_IJSK_SI_EEENSB_IJSE_SZ_EEENSB_IJSZ_NSC_ILi8192EEEEEEEEEEEEEvEENS16_INSA_23SM90_TMA_LOAD_MULTICASTENS18_INS19_ILi3ELi4ELi3EEES1C_NSX_INSB_IJNSB_IJNSC_ILi64EEESD_EEENSB_IJS1D_NSC_ILi4EEEEEES1H_EEENSB_IJNSB_IJSE_NSC_ILi2048EEEEEENSB_IJS1T_NSC_ILi512EEEEEENSB_IJSZ_NSC_ILi4096EEEEEEEEEEEEEvEEEENS_8epilogue10collective6detail29Sm90TmaWarpSpecializedAdapterINS2A_15DefaultEpilogueISN_NSB_IJNSB_IJlllEEESE_SZ_EEES2F_NS29_6thread17LinearCombinationISN_Li1EffLNS2G_9ScaleType4KindE0ELNS_15FloatRoundStyleE2ESN_EENS_4gemm15EpilogueDefaultEEEEEvvEEEEvNT_6ParamsE:
[----:B------:R-:W0:Y:S01]  /*0000*/  LDC R1, c[0x0][0x28] ;  /* 0x00000a00ff017b82 */ /* 0x000e220000000800 */
[----:B------:R-:W1:Y:S01]  /*0010*/  S2R R9, SR_TID.X ;  /* 0x0000000000097919 */ /* 0x000e620000002100 */
[----:B------:R-:W-:Y:S01]  /*0020*/  ELECT P0, URZ, PT ;  /* 0x00000000003f782f */ /* 0x000fe20003800000 */
[----:B------:R-:W-:Y:S01]  /*0030*/  BSSY B0, `(.L_x_0) ;  /* 0x0000017000007945 */ /* 0x000fe20003800000 */
[----:B0-----:R-:W-:Y:S01]  /*0040*/  VIADD R1, R1, 0xfffffd90 ;  /* 0xfffffd9001017836 */ /* 0x001fe20000000000 */
[----:B------:R-:W0:Y:S01]  /*0050*/  S2R R4, SR_CTAID.X ;  /* 0x0000000000047919 */ /* 0x000e220000002500 */
[--C-:B-1----:R-:W-:Y:S02]  /*0060*/  SHF.R.U32.HI R0, RZ, 0x5, R9.reuse ;  /* 0x00000005ff007819 */ /* 0x102fe40000011609 */
[----:B------:R-:W-:-:S03]  /*0070*/  SHF.R.U32.HI R3, RZ, 0x7, R9 ;  /* 0x00000007ff037819 */ /* 0x000fc60000011609 */
[----:B------:R-:W1:Y:S04]  /*0080*/  SHFL.IDX PT, R2, R0, RZ, 0x1f ;  /* 0x00001fff00027589 */ /* 0x000e6800000e0000 */
[----:B------:R-:W2:Y:S01]  /*0090*/  SHFL.IDX PT, R3, R3, RZ, 0x1f ;  /* 0x00001fff03037589 */ /* 0x000ea200000e0000 */
[----:B-1----:R-:W-:Y:S02]  /*00a0*/  R2UR UR4, R2 ;  /* 0x00000000020472ca */ /* 0x002fe400000e0000 */
[----:B------:R-:W-:-:S11]  /*00b0*/  SHF.R.S32.HI R2, RZ, 0x1f, R9 ;  /* 0x0000001fff027819 */ /* 0x000fd60000011409 */
[----:B------:R-:W-:Y:S02]  /*00c0*/  USHF.R.S32.HI UR5, URZ, 0x1f, UR4 ;  /* 0x0000001f3f057899 */ /* 0x000fe40008011404 */
[----:B------:R-:W-:Y:S02]  /*00d0*/  ISETP.NE.OR P0, PT, RZ, UR4, !P0 ;  /* 0x00000004ff007c0c */ /* 0x000fe4000c705670 */
[----:B------:R-:W-:-:S04]  /*00e0*/  ULEA.HI UR5, UR5, UR4, URZ, 0x2 ;  /* 0x0000000405057291 */ /* 0x000fc8000f8f103f */
[----:B------:R-:W-:-:S04]  /*00f0*/  ULOP3.LUT UR5, UR5, 0xfffffffc, URZ, 0xc0, !UPT ;  /* 0xfffffffc05057892 */ /* 0x000fc8000f8ec03f */
[----:B------:R-:W-:-:S03]  /*0100*/  UIADD3 UR7, UR4, -UR5, URZ ;  /* 0x8000000504077290 */ /* 0x000fc6000fffe03f */
[----:B0-2---:R-:W-:Y:S09]  /*0110*/  @P0 BRA `(.L_x_1) ;  /* 0x0000000000200947 */ /* 0x005ff20003800000 */
[----:B------:R-:W-:Y:S02]  /*0120*/  ULDC.64 UR4, c[0x0][0x198] ;  /* 0x0000660000047ab9 */ /* 0x000fe40000000a00 */
[----:B------:R-:W-:Y:S02]  /*0130*/  UIADD3 UR8, UP0, UR4, 0xf0, URZ ;  /* 0x000000f004087890 */ /* 0x000fe4000ff1e03f */
[----:B------:R-:W-:Y:S02]  /*0140*/  UIADD3 UR4, UP1, UR4, 0x1f0, URZ ;  /* 0x000001f004047890 */ /* 0x000fe4000ff3e03f */
[----:B------:R-:W-:Y:S02]  /*0150*/  UIADD3.X UR9, URZ, UR5, URZ, UP0, !UPT ;  /* 0x000000053f097290 */ /* 0x000fe400087fe43f */
[----:B------:R-:W-:-:S07]  /*0160*/  UIADD3.X UR5, URZ, UR5, URZ, UP1, !UPT ;  /* 0x000000053f057290 */ /* 0x000fce0008ffe43f */
[----:B------:R0:W-:Y:S02]  /*0170*/  UTMACCTL.PF [UR8] ;  /* 0x00000000080079b9 */ /* 0x0001e40008040000 */
[----:B------:R0:W-:Y:S02]  /*0180*/  UTMACCTL.PF [UR4] ;  /* 0x00000000040079b9 */ /* 0x0001e40008040000 */
[----:B0-----:R-:W-:Y:S01]  /*0190*/  NOP ;  /* 0x0000000000007918 */ /* 0x001fe20000000000 */
.L_x_1:
[----:B------:R-:W-:Y:S05]  /*01a0*/  BSYNC B0 ;  /* 0x0000000000007941 */ /* 0x000fea0003800000 */
.L_x_0:
[----:B------:R-:W0:Y:S01]  /*01b0*/  SHFL.IDX PT, R0, R0, RZ, 0x1f ;  /* 0x00001fff00007589 */ /* 0x000e2200000e0000 */
[----:B------:R-:W-:Y:S02]  /*01c0*/  LEA.HI R2, R2, R9, RZ, 0x7 ;  /* 0x0000000902027211 */ /* 0x000fe400078f38ff */
[----:B------:R-:W-:Y:S01]  /*01d0*/  R2UR UR11, R3 ;  /* 0x00000000030b72ca */ /* 0x000fe200000e0000 */
[----:B------:R-:W1:Y:S01]  /*01e0*/  S2R R10, SR_CTAID.Y ;  /* 0x00000000000a7919 */ /* 0x000e620000002600 */
[----:B------:R-:W-:Y:S02]  /*01f0*/  LOP3.LUT R2, R2, 0xffffff80, RZ, 0xc0, !PT ;  /* 0xffffff8002027812 */ /* 0x000fe400078ec0ff */
[----:B------:R-:W-:-:S03]  /*0200*/  I2FP.F32.U32 R6, R4 ;  /* 0x0000000400067245 */ /* 0x000fc60000201000 */
[----:B------:R-:W-:-:S05]  /*0210*/  IMAD.IADD R7, R9, 0x1, -R2 ;  /* 0x0000000109077824 */ /* 0x000fca00078e0a02 */
[----:B------:R-:W-:Y:S01]  /*0220*/  SHF.R.S32.HI R8, RZ, 0x1f, R7 ;  /* 0x0000001fff087819 */ /* 0x000fe20000011407 */
[----:B------:R-:W-:Y:S02]  /*0230*/  ULOP3.LUT UP0, URZ, UR11, UR7, URZ, 0xfc, !UPT ;  /* 0x000000070b3f7292 */ /* 0x000fe4000f80fc3f */
[----:B------:R-:W-:Y:S01]  /*0240*/  UISETP.NE.AND UP1, UPT, UR11, 0x1, UPT ;  /* 0x000000010b00788c */ /* 0x000fe2000bf25270 */
[----:B------:R-:W-:Y:S01]  /*0250*/  LEA.HI R2, R8, R7, RZ, 0x3 ;  /* 0x0000000708027211 */ /* 0x000fe200078f18ff */
[----:B------:R-:W-:-:S03]  /*0260*/  USEL UR6, URZ, 0x1, UP0 ;  /* 0x000000013f067887 */ /* 0x000fc60008000000 */
[--C-:B------:R-:W-:Y:S01]  /*0270*/  SHF.R.S32.HI R3, RZ, 0x3, R2.reuse ;  /* 0x00000003ff037819 */ /* 0x100fe20000011402 */
[----:B------:R-:W-:Y:S01]  /*0280*/  USEL UR6, UR6, 0x2, UP1 ;  /* 0x0000000206067887 */ /* 0x000fe20008800000 */
[----:B0-----:R-:W-:Y:S02]  /*0290*/  ISETP.NE.AND P0, PT, R0, RZ, PT ;  /* 0x000000ff0000720c */ /* 0x001fe40003f05270 */
[----:B------:R-:W-:Y:S02]  /*02a0*/  SHF.R.S32.HI R2, RZ, 0x1f, R2 ;  /* 0x0000001fff027819 */ /* 0x000fe40000011402 */
[----:B------:R-:W-:Y:S02]  /*02b0*/  SHF.R.S32.HI R5, RZ, 0x1f, R0 ;  /* 0x0000001fff057819 */ /* 0x000fe40000011400 */
[----:B------:R-:W-:Y:S02]  /*02c0*/  LEA.HI R2, R2, R3, RZ, 0x2 ;  /* 0x0000000302027211 */ /* 0x000fe400078f10ff */
[----:B------:R-:W-:-:S05]  /*02d0*/  LEA.HI R5, R5, R0, RZ, 0x2 ;  /* 0x0000000005057211 */ /* 0x000fca00078f10ff */
[----:B-1----:R-:W-:Y:S05]  /*02e0*/  @P0 BRA `(.L_x_2) ;  /* 0x00000000008c0947 */ /* 0x002fea0003800000 */
[----:B------:R-:W-:Y:S01]  /*02f0*/  ELECT P0, URZ, PT ;  /* 0x00000000003f782f */ /* 0x000fe20003800000 */
[----:B------:R-:W-:-:S12]  /*0300*/  BSSY B0, `(.L_x_2) ;  /* 0x0000021000007945 */ /* 0x000fd80003800000 */
[----:B------:R-:W-:Y:S05]  /*0310*/  @!P0 BRA `(.L_x_3) ;  /* 0x00000000007c8947 */ /* 0x000fea0003800000 */
[----:B------:R-:W0:Y:S01]  /*0320*/  S2UR UR10, SR_CgaCtaId ;  /* 0x00000000000a79c3 */ /* 0x000e220000008800 */
[----:B------:R-:W-:Y:S01]  /*0330*/  UMOV UR4, 0x400 ;  /* 0x0000040000047882 */ /* 0x000fe20000000000 */
[----:B------:R-:W-:Y:S01]  /*0340*/  UMOV UR5, 0x1 ;  /* 0x0000000100057882 */ /* 0x000fe20000000000 */
[----:B------:R-:W-:Y:S02]  /*0350*/  UMOV UR8, 0x2 ;  /* 0x0000000200087882 */ /* 0x000fe40000000000 */
[----:B------:R-:W-:-:S04]  /*0360*/  UIADD3 UR8, -UR8, 0x100000, URZ ;  /* 0x0010000008087890 */ /* 0x000fc8000fffe13f */
[----:B------:R-:W-:Y:S02]  /*0370*/  USHF.L.U32 UR9, UR8, 0xb, URZ ;  /* 0x0000000b08097899 */ /* 0x000fe4000800063f */
[----:B------:R-:W-:Y:S02]  /*0380*/  USHF.L.U32 UR8, UR8, 0x1, URZ ;  /* 0x0000000108087899 */ /* 0x000fe4000800063f */
[----:B0-----:R-:W-:Y:S02]  /*0390*/  ULEA UR10, UR10, UR4, 0x18 ;  /* 0x000000040a0a7291 */ /* 0x001fe4000f8ec03f */
[----:B------:R-:W-:-:S04]  /*03a0*/  UIADD3 UR4, -UR5, 0x100000, URZ ;  /* 0x0010000005047890 */ /* 0x000fc8000fffe13f */
[----:B------:R-:W-:Y:S02]  /*03b0*/  USHF.L.U32 UR5, UR4, 0xb, URZ ;  /* 0x0000000b04057899 */ /* 0x000fe4000800063f */
[----:B------:R-:W-:Y:S01]  /*03c0*/  USHF.L.U32 UR4, UR4, 0x1, URZ ;  /* 0x0000000104047899 */ /* 0x000fe2000800063f */
[----:B------:R-:W0:Y:S11]  /*03d0*/  FENCE.VIEW.ASYNC.S ;  /* 0x00000000000073c6 */ /* 0x000e360000000000 */
[----:B0-----:R0:W1:Y:S01]  /*03e0*/  SYNCS.EXCH.64 URZ, [UR10+0x36000], UR4 ;  /* 0x036000040a3f75b2 */ /* 0x0010620008000100 */
[----:B------:R0:W2:Y:S01]  /*03f0*/  SYNCS.EXCH.64 URZ, [UR10+0x36048], UR8 ;  /* 0x036048080a3f75b2 */ /* 0x0000a20008000100 */
[----:B------:R0:W3:Y:S01]  /*0400*/  SYNCS.EXCH.64 URZ, [UR10+0x36008], UR4 ;  /* 0x036008040a3f75b2 */ /* 0x0000e20008000100 */
[----:B------:R0:W4:Y:S01]  /*0410*/  SYNCS.EXCH.64 URZ, [UR10+0x36050], UR8 ;  /* 0x036050080a3f75b2 */ /* 0x0001220008000100 */
[----:B------:R0:W0:Y:S01]  /*0420*/  SYNCS.EXCH.64 URZ, [UR10+0x36010], UR4 ;  /* 0x036010040a3f75b2 */ /* 0x0000220008000100 */
        /* <DEDUP_REMOVED lines=13> */
[----:B------:R-:W-:Y:S01]  /*0500*/  NOP ;  /* 0x0000000000007918 */ /* 0x000fe20000000000 */
.L_x_3:
[----:B0-----:R-:W-:Y:S05]  /*0510*/  BSYNC B0 ;  /* 0x0000000000007941 */ /* 0x001fea0003800000 */
.L_x_2:
[----:B------:R-:W-:Y:S01]  /*0520*/  ULDC UR4, c[0x0][0x150] ;  /* 0x0000540000047ab9 */ /* 0x000fe20000000800 */
[----:B------:R-:W-:Y:S01]  /*0530*/  LOP3.LUT R2, R2, 0xfffffffc, RZ, 0xc0, !PT ;  /* 0xfffffffc02027812 */ /* 0x000fe200078ec0ff */
[----:B------:R-:W-:Y:S01]  /*0540*/  FMUL R6, R6, UR4 ;  /* 0x0000000406067c20 */ /* 0x000fe20008400000 */
[----:B------:R-:W-:Y:S01]  /*0550*/  LOP3.LUT R5, R5, 0x3ffffffc, RZ, 0xc0, !PT ;  /* 0x3ffffffc05057812 */ /* 0x000fe200078ec0ff */
[----:B------:R-:W-:Y:S01]  /*0560*/  ULDC UR4, c[0x0][0x154] ;  /* 0x0000550000047ab9 */ /* 0x000fe20000000800 */
[----:B------:R-:W-:Y:S01]  /*0570*/  LOP3.LUT P0, RZ, R7, 0x7, RZ, 0xc0, !PT ;  /* 0x0000000707ff7812 */ /* 0x000fe2000780c0ff */
[----:B------:R-:W-:Y:S01]  /*0580*/  IMAD.IADD R2, R3, 0x1, -R2 ;  /* 0x0000000103027824 */ /* 0x000fe200078e0a02 */
[----:B------:R-:W-:Y:S01]  /*0590*/  NOP ;  /* 0x0000000000007918 */ /* 0x000fe20000000000 */
[----:B------:R-:W0:Y:S01]  /*05a0*/  F2I.U32.TRUNC.NTZ R6, R6 ;  /* 0x0000000600067305 */ /* 0x000e22000020f000 */
[----:B------:R-:W-:Y:S01]  /*05b0*/  IMAD.IADD R5, R0, 0x1, -R5 ;  /* 0x0000000100057824 */ /* 0x000fe200078e0a05 */
[----:B------:R-:W-:-:S03]  /*05c0*/  NOP ;  /* 0x0000000000007918 */ /* 0x000fc60000000000 */
[----:B------:R-:W-:Y:S01]  /*05d0*/  IMAD R2, R5, 0x4, R2 ;  /* 0x0000000405027824 */ /* 0x000fe200078e0202 */
[----:B------:R-:W-:-:S04]  /*05e0*/  I2FP.F32.U32 R5, R10 ;  /* 0x0000000a00057245 */ /* 0x000fc80000201000 */
[----:B------:R-:W-:Y:S01]  /*05f0*/  LEA.HI R0, R2, R2, RZ, 0x1 ;  /* 0x0000000202007211 */ /* 0x000fe200078f08ff */
[----:B------:R-:W-:Y:S01]  /*0600*/  FMUL R5, R5, UR4 ;  /* 0x0000000405057c20 */ /* 0x000fe20008400000 */
[----:B------:R-:W-:Y:S02]  /*0610*/  ULDC UR4, c[0x0][0x144] ;  /* 0x0000510000047ab9 */ /* 0x000fe40000000800 */
[----:B------:R-:W-:Y:S01]  /*0620*/  LOP3.LUT R3, R0, 0xfffffffe, RZ, 0xc0, !PT ;  /* 0xfffffffe00037812 */ /* 0x000fe200078ec0ff */
[----:B0-----:R-:W-:Y:S02]  /*0630*/  IMAD.MOV R11, RZ, RZ, -R6 ;  /* 0x000000ffff0b7224 */ /* 0x001fe400078e0a06 */
[----:B------:R-:W0:Y:S02]  /*0640*/  F2I.U32.TRUNC.NTZ R5, R5 ;  /* 0x0000000500057305 */ /* 0x000e24000020f000 */
[----:B------:R-:W-:Y:S01]  /*0650*/  IMAD R0, R11, UR4, R4 ;  /* 0x000000040b007c24 */ /* 0x000fe2000f8e0204 */
[----:B------:R-:W-:Y:S01]  /*0660*/  ULDC UR4, c[0x0][0x148] ;  /* 0x0000520000047ab9 */ /* 0x000fe20000000800 */
[----:B------:R-:W5:Y:S01]  /*0670*/  LDC R11, c[0x0][0x140] ;  /* 0x00005000ff0b7b82 */ /* 0x000f620000000800 */
[----:B------:R-:W-:-:S05]  /*0680*/  IMAD.IADD R3, R2, 0x1, -R3 ;  /* 0x0000000102037824 */ /* 0x000fca00078e0a03 */
[----:B------:R-:W-:Y:S01]  /*0690*/  ISETP.NE.AND P2, PT, R3, R0, PT ;  /* 0x000000000300720c */ /* 0x000fe20003f45270 */
[----:B------:R-:W-:-:S05]  /*06a0*/  IMAD.SHL.U32 R3, R2, 0x4, RZ ;  /* 0x0000000402037824 */ /* 0x000fca00078e00ff */
[----:B------:R-:W-:Y:S01]  /*06b0*/  LOP3.LUT R6, R2, 0xc, R3, 0x78, !PT ;  /* 0x0000000c02067812 */ /* 0x000fe200078e7803 */
[----:B0-----:R-:W-:Y:S02]  /*06c0*/  IMAD.MOV R3, RZ, RZ, -R5 ;  /* 0x000000ffff037224 */ /* 0x001fe400078e0a05 */
[----:B------:R-:W-:Y:S01]  /*06d0*/  IMAD.MOV.U32 R5, RZ, RZ, 0x1 ;  /* 0x00000001ff057424 */ /* 0x000fe200078e00ff */
[C---:B------:R-:W-:Y:S01]  /*06e0*/  ISETP.LT.U32.AND P0, PT, R6.reuse, 0x2, !P0 ;  /* 0x000000020600780c */ /* 0x040fe20004701070 */
[----:B------:R-:W-:Y:S02]  /*06f0*/  IMAD R3, R3, UR4, R10 ;  /* 0x0000000403037c24 */ /* 0x000fe4000f8e020a */
[----:B------:R-:W-:-:S04]  /*0700*/  @P2 LEA.HI R0, R6, R6, RZ, 0x1 ;  /* 0x0000000606002211 */ /* 0x000fc800078f08ff */
[----:B------:R-:W-:Y:S02]  /*0710*/  @P2 SHF.R.S32.HI R0, RZ, 0x1, R0 ;  /* 0x00000001ff002819 */ /* 0x000fe40000011400 */
[----:B-----5:R-:W-:Y:S02]  /*0720*/  ISETP.EQ.U32.AND P1, PT, R11, 0x1, PT ;  /* 0x000000010b00780c */ /* 0x020fe40003f22070 */
[----:B------:R-:W-:Y:S02]  /*0730*/  @P2 ISETP.NE.AND P3, PT, R0, R3, PT ;  /* 0x000000030000220c */ /* 0x000fe40003f65270 */
[----:B------:R-:W-:Y:S02]  /*0740*/  SEL R0, RZ, 0x1, !P0 ;  /* 0x00000001ff007807 */ /* 0x000fe40004000000 */
[----:B------:R-:W-:-:S04]  /*0750*/  @P2 SEL R5, RZ, 0x1, P3 ;  /* 0x00000001ff052807 */ /* 0x000fc80001800000 */
[----:B------:R-:W-:-:S03]  /*0760*/  LOP3.LUT R5, R5, R0, RZ, 0xc0, !PT ;  /* 0x0000000005057212 */ /* 0x000fc600078ec0ff */
[----:B------:R-:W-:Y:S05]  /*0770*/  @!P1 BRA `(.L_x_4) ;  /* 0x0000000000089947 */ /* 0x000fea0003800000 */
[----:B-1234-:R-:W-:Y:S01]  /*0780*/  UCGABAR_ARV ;  /* 0x00000000000079c7 */ /* 0x01efe20008000000 */
[----:B------:R-:W-:Y:S05]  /*0790*/  BRA `(.L_x_5) ;  /* 0x0000000000047947 */ /* 0x000fea0003800000 */
.L_x_4:
[----:B-1234-:R-:W-:Y:S01]  /*07a0*/  NOP ;  /* 0x0000000000007918 */ /* 0x01efe20000000000 */
.L_x_5:
[----:B------:R-:W-:Y:S01]  /*07b0*/  ULDC.64 UR4, c[0x0][0x598] ;  /* 0x0001660000047ab9 */ /* 0x000fe20000000a00 */
[----:B------:R-:W-:Y:S01]  /*07c0*/  ULDC.64 UR14, c[0x0][0x208] ;  /* 0x00008200000e7ab9 */ /* 0x000fe20000000a00 */
[----:B------:R-:W-:-:S04]  /*07d0*/  ISETP.NE.U32.AND P0, PT, RZ, UR4, PT ;  /* 0x00000004ff007c0c */ /* 0x000fc8000bf05070 */
[----:B------:R-:W-:-:S13]  /*07e0*/  ISETP.NE.AND.EX P0, PT, RZ, UR5, PT, P0 ;  /* 0x00000005ff007c0c */ /* 0x000fda000bf05300 */
[----:B------:R-:W-:Y:S05]  /*07f0*/  @!P0 BRA `(.L_x_6) ;  /* 0x0000000000208947 */ /* 0x000fea0003800000 */
[----:B------:R-:W0:Y:S02]  /*0800*/  LDC.64 R2, c[0x0][0x598] ;  /* 0x00016600ff027b82 */ /* 0x000e240000000a00 */
[----:B0-----:R-:W2:Y:S02]  /*0810*/  LDG.E.64 R2, desc[UR14][R2.64] ;  /* 0x0000000e02027981 */ /* 0x001ea4000c1e1b00 */
[----:B--2---:R-:W-:-:S04]  /*0820*/  ISETP.NE.U32.AND P0, PT, R2, RZ, PT ;  /* 0x000000ff0200720c */ /* 0x004fc80003f05070 */
[----:B------:R-:W-:-:S13]  /*0830*/  ISETP.NE.AND.EX P0, PT, R3, RZ, PT, P0 ;  /* 0x000000ff0300720c */ /* 0x000fda0003f05300 */
[----:B------:R-:W-:Y:S05]  /*0840*/  @!P0 BRA `(.L_x_6) ;  /* 0x00000000000c8947 */ /* 0x000fea0003800000 */
[----:B------:R-:W2:Y:S02]  /*0850*/  LD.E R2, desc[UR14][R2.64] ;  /* 0x0000000e02027980 */ /* 0x000ea4000c101900 */
[----:B--2---:R-:W-:Y:S01]  /*0860*/  R2UR UR13, R2 ;  /* 0x00000000020d72ca */ /* 0x004fe200000e0000 */
[----:B------:R-:W-:-:S14]  /*0870*/  BRA `(.L_x_7) ;  /* 0x0000000000247947 */ /* 0x000fdc0003800000 */
.L_x_6:
[----:B------:R-:W-:Y:S02]  /*0880*/  ULDC.64 UR4, c[0x0][0x588] ;  /* 0x0001620000047ab9 */ /* 0x000fe40000000a00 */
[----:B------:R-:W-:-:S04]  /*0890*/  ISETP.NE.U32.AND P0, PT, RZ, UR4, PT ;  /* 0x00000004ff007c0c */ /* 0x000fc8000bf05070 */
[----:B------:R-:W-:-:S13]  /*08a0*/  ISETP.NE.AND.EX P0, PT, RZ, UR5, PT, P0 ;  /* 0x00000005ff007c0c */ /* 0x000fda000bf05300 */
[----:B------:R-:W-:Y:S05]  /*08b0*/  @!P0 BRA `(.L_x_8) ;  /* 0x0000000000108947 */ /* 0x000fea0003800000 */
[----:B------:R-:W0:Y:S02]  /*08c0*/  LDC.64 R2, c[0x0][0x588] ;  /* 0x00016200ff027b82 */ /* 0x000e240000000a00 */
[----:B0-----:R-:W2:Y:S02]  /*08d0*/  LDG.E R2, desc[UR14][R2.64] ;  /* 0x0000000e02027981 */ /* 0x001ea4000c1e1900 */
[----:B--2---:R-:W-:Y:S01]  /*08e0*/  R2UR UR13, R2 ;  /* 0x00000000020d72ca */ /* 0x004fe200000e0000 */
[----:B------:R-:W-:-:S14]  /*08f0*/  BRA `(.L_x_7) ;  /* 0x0000000000047947 */ /* 0x000fdc0003800000 */
.L_x_8:
[----:B------:R-:W-:-:S05]  /*0900*/  ULDC UR13, c[0x0][0x580] ;  /* 0x00016000000d7ab9 */ /* 0x000fca0000000800 */
.L_x_7:
[----:B------:R-:W-:Y:S02]  /*0910*/  ULDC.64 UR4, c[0x0][0x5a0] ;  /* 0x0001680000047ab9 */ /* 0x000fe40000000a00 */
        /* <DEDUP_REMOVED lines=11> */
.L_x_9:
        /* <DEDUP_REMOVED lines=8> */
.L_x_11:
[----:B------:R-:W-:-:S05]  /*0a50*/  ULDC UR16, c[0x0][0x584] ;  /* 0x0001610000107ab9 */ /* 0x000fca0000000800 */
.L_x_10:
[----:B------:R-:W-:Y:S01]  /*0a60*/  ULDC UR4, c[0x0][0x3c4] ;  /* 0x0000f10000047ab9 */ /* 0x000fe20000000800 */
[----:B------:R-:W-:Y:S01]  /*0a70*/  ULDC.64 UR32, c[0x0][0x3c8] ;  /* 0x0000f20000207ab9 */ /* 0x000fe20000000a00 */
[----:B------:R-:W-:-:S04]  /*0a80*/  UIADD3 UR4, UR4, 0x1f, URZ ;  /* 0x0000001f04047890 */ /* 0x000fc8000fffe03f */
[----:B------:R-:W-:-:S04]  /*0a90*/  USHF.R.S32.HI UR5, URZ, 0x1f, UR4 ;  /* 0x0000001f3f057899 */ /* 0x000fc80008011404 */
[----:B------:R-:W-:-:S04]  /*0aa0*/  ULEA.HI UR4, UR5, UR4, URZ, 0x5 ;  /* 0x0000000405047291 */ /* 0x000fc8000f8f283f */
[----:B------:R-:W-:-:S04]  /*0ab0*/  USHF.R.S32.HI UR4, URZ, 0x5, UR4 ;  /* 0x000000053f047899 */ /* 0x000fc80008011404 */
[----:B------:R-:W-:-:S04]  /*0ac0*/  UIMAD UR5, UR4, UR32, URZ ;  /* 0x00000020040572a4 */ /* 0x000fc8000f8e023f */
[----:B------:R-:W-:Y:S01]  /*0ad0*/  UIMAD UR5, UR5, UR33, URZ ;  /* 0x00000021050572a4 */ /* 0x000fe2000f8e023f */
[----:B------:R-:W-:Y:S11]  /*0ae0*/  @!P1 BRA `(.L_x_12) ;  /* 0x00000000000c9947 */ /* 0x000ff60003800000 */
[----:B------:R-:W-:Y:S01]  /*0af0*/  UCGABAR_WAIT ;  /* 0x0000000000007dc7 */ /* 0x000fe20008000000 */
[----:B------:R-:W-:Y:S01]  /*0b00*/  CCTL.IVALL ;  /* 0x00000000ff00798f */ /* 0x000fe20002000000 */
[----:B------:R-:W-:Y:S05]  /*0b10*/  BRA `(.L_x_13) ;  /* 0x0000000000047947 */ /* 0x000fea0003800000 */
.L_x_12:
[----:B------:R-:W-:Y:S06]  /*0b20*/  BAR.SYNC.DEFER_BLOCKING 0x0 ;  /* 0x0000000000007b1d */ /* 0x000fec0000010000 */
.L_x_13:
[----:B------:R-:W-:-:S13]  /*0b30*/  ISETP.NE.AND P0, PT, RZ, UR11, PT ;  /* 0x0000000bff007c0c */ /* 0x000fda000bf05270 */
[----:B------:R-:W-:Y:S05]  /*0b40*/  @!P0 BRA `(.L_x_14) ;  /* 0x0000013000608947 */ /* 0x000fea0003800000 */
[----:B------:R-:W-:-:S06]  /*0b50*/  UISETP.NE.AND UP0, UPT, UR11, 0x1, UPT ;  /* 0x000000010b00788c */ /* 0x000fcc000bf05270 */
[----:B------:R-:W-:-:S13]  /*0b60*/  PLOP3.LUT P0, PT, PT, PT, UP0, 0x80, 0x0 ;  /* 0x000000000000781c */ /* 0x000fda0003f0f008 */
[----:B------:R-:W-:Y:S05]  /*0b70*/  @P0 EXIT ;  /* 0x000000000000094d */ /* 0x000fea0003800000 */
[----:B------:R0:W-:Y:S01]  /*0b80*/  STL [R1], RZ ;  /* 0x000000ff01007387 */ /* 0x0001e20000100800 */
[----:B------:R-:W-:Y:S01]  /*0b90*/  UISETP.GE.AND UP0, UPT, UR5, 0x1, UPT ;  /* 0x000000010500788c */ /* 0x000fe2000bf06270 */
[----:B------:R-:W-:Y:S01]  /*0ba0*/  CS2R R86, SRZ ;  /* 0x0000000000567805 */ /* 0x000fe2000001ff00 */
[----:B------:R-:W-:Y:S01]  /*0bb0*/  UMOV UR4, URZ ;  /* 0x0000003f00047c82 */ /* 0x000fe20008000000 */
[----:B------:R0:W-:Y:S01]  /*0bc0*/  STL [R1+0x4], RZ ;  /* 0x000004ff01007387 */ /* 0x0001e20000100800 */
[----:B------:R-:W-:Y:S02]  /*0bd0*/  CS2R R152, SRZ ;  /* 0x0000000000987805 */ /* 0x000fe4000001ff00 */
[----:B------:R-:W-:Y:S02]  /*0be0*/  CS2R R154, SRZ ;  /* 0x00000000009a7805 */ /* 0x000fe4000001ff00 */
[----:B------:R-:W-:Y:S01]  /*0bf0*/  PLOP3.LUT P0, PT, PT, PT, UP0, 0x80, 0x0 ;  /* 0x000000000000781c */ /* 0x000fe20003f0f008 */
[----:B------:R0:W-:Y:S01]  /*0c00*/  STL [R1+0x8], RZ ;  /* 0x000008ff01007387 */ /* 0x0001e20000100800 */
[----:B------:R-:W-:-:S02]  /*0c10*/  CS2R R156, SRZ ;  /* 0x00000000009c7805 */ /* 0x000fc4000001ff00 */
[----:B------:R-:W-:Y:S02]  /*0c20*/  CS2R R158, SRZ ;  /* 0x00000000009e7805 */ /* 0x000fe4000001ff00 */
[----:B------:R-:W-:Y:S01]  /*0c30*/  CS2R R160, SRZ ;  /* 0x0000000000a07805 */ /* 0x000fe2000001ff00 */
[----:B------:R0:W-:Y:S01]  /*0c40*/  STL [R1+0xc], RZ ;  /* 0x00000cff01007387 */ /* 0x0001e20000100800 */
[----:B------:R-:W-:Y:S02]  /*0c50*/  CS2R R162, SRZ ;  /* 0x0000000000a27805 */ /* 0x000fe4000001ff00 */
[----:B------:R-:W-:Y:S02]  /*0c60*/  CS2R R164, SRZ ;  /* 0x0000000000a47805 */ /* 0x000fe4000001ff00 */
[----:B------:R-:W-:Y:S01]  /*0c70*/  CS2R R166, SRZ ;  /* 0x0000000000a67805 */ /* 0x000fe2000001ff00 */
        /* <DEDUP_REMOVED lines=116> */
[----:B------:R0:W-:Y:S04]  /*13c0*/  STL [R1+0x84], RZ ;  /* 0x000084ff01007387 */ /* 0x0001e80000100800 */
        /* <DEDUP_REMOVED lines=29> */
[----:B------:R0:W-:Y:S01]  /*15a0*/  STL [R1+0xfc], RZ ;  /* 0x0000fcff01007387 */ /* 0x0001e20000100800 */
[----:B------:R-:W-:Y:S05]  /*15b0*/  @!P0 BRA `(.L_x_15) ;  /* 0x0000000c00f88947 */ /* 0x000fea0003800000 */
[----:B------:R-:W-:-:S04]  /*15c0*/  ULOP3.LUT UR4, UR6, 0x1, URZ, 0xfc, !UPT ;  /* 0x0000000106047892 */ /* 0x000fc8000f8efc3f */
[----:B------:R-:W-:-:S06]  /*15d0*/  UISETP.NE.AND UP0, UPT, UR4, 0x3, UPT ;  /* 0x000000030400788c */ /* 0x000fcc000bf05270 */
[----:B------:R-:W-:-:S13]  /*15e0*/  PLOP3.LUT P1, PT, PT, PT, UP0, 0x80, 0x0 ;  /* 0x000000000000781c */ /* 0x000fda0003f2f008 */
[----:B------:R-:W-:Y:S05]  /*15f0*/  @!P1 BRA `(.L_x_16) ;  /* 0x0000000000049947 */ /* 0x000fea0003800000 */
[----:B------:R-:W-:Y:S01]  /*1600*/  BPT.TRAP 0x1 ;  /* 0x000000040000795c */ /* 0x000fe20000300000 */
.L_x_16:
[----:B------:R-:W1:Y:S01]  /*1610*/  S2UR UR7, SR_CgaCtaId ;  /* 0x00000000000779c3 */ /* 0x000e620000008800 */
[----:B------:R-:W-:Y:S01]  /*1620*/  SHF.L.U32 R0, RZ, 0x1f, RZ ;  /* 0x0000001fff007819 */ /* 0x000fe200000006ff */
[----:B------:R-:W-:Y:S02]  /*1630*/  UMOV UR4, 0x400 ;  /* 0x0000040000047882 */ /* 0x000fe40000000000 */
[----:B-1----:R-:W-:-:S12]  /*1640*/  ULEA UR4, UR7, UR4, 0x18 ;  /* 0x0000000407047291 */ /* 0x002fd8000f8ec03f */
.L_x_17:
[----:B-1----:R-:W-:-:S04]  /*1650*/  IMAD.U32 R3, RZ, RZ, UR4 ;  /* 0x00000004ff037e24 */ /* 0x002fc8000f8e00ff */
[----:B------:R1:W2:Y:S03]  /*1660*/  SYNCS.PHASECHK.TRANS64.TRYWAIT P1, [R3+URZ+0x36000], R0 ;  /* 0x03600000030075a7 */ /* 0x0002a6000802017f */
[----:B--2---:R-:W-:Y:S05]  /*1670*/  @!P1 NANOSLEEP.SYNCS 0x989680 ;  /* 0x009896800000995d */ /* 0x004fea0003900000 */
[----:B------:R-:W2:Y:S02]  /*1680*/  @!P1 SYNCS.PHASECHK.TRANS64 P1, [R3+URZ+0x36000], R0 ;  /* 0x03600000030095a7 */ /* 0x000ea4000802007f */
[----:B--2---:R-:W-:Y:S05]  /*1690*/  @!P1 BRA `(.L_x_17) ;  /* 0xfffffffc00ec9947 */ /* 0x004fea000383ffff */
[----:B------:R-:W-:Y:S01]  /*16a0*/  UIADD3 UR7, UR4, 0x24000, URZ ;  /* 0x0002400004077890 */ /* 0x000fe2000fffe03f */
[----:B------:R-:W-:Y:S01]  /*16b0*/  WARPGROUP.ARRIVE ;  /* 0x00000000000079c5 */ /* 0x000fe20000000000 */
[----:B------:R-:W-:Y:S02]  /*16c0*/  USHF.R.U32.HI UR4, URZ, 0x4, UR4 ;  /* 0x000000043f047899 */ /* 0x000fe40008011604 */
[----:B------:R-:W-:Y:S02]  /*16d0*/  USHF.R.U32.HI UR7, URZ, 0x4, UR7 ;  /* 0x000000043f077899 */ /* 0x000fe40008011607 */
[----:B------:R-:W-:Y:S02]  /*16e0*/  ULOP3.LUT UR4, UR4, 0x3fff, URZ, 0xc0, !UPT ;  /* 0x00003fff04047892 */ /* 0x000fe4000f8ec03f */
[----:B------:R-:W-:Y:S02]  /*16f0*/  ULOP3.LUT UR7, UR7, 0x3fff, URZ, 0xc0, !UPT ;  /* 0x00003fff07077892 */ /* 0x000fe4000f8ec03f */
[----:B------:R-:W-:-:S02]  /*1700*/  ULOP3.LUT UR4, UR4, 0x10000, URZ, 0xfc, !UPT ;  /* 0x0001000004047892 */ /* 0x000fc4000f8efc3f */
[----:B------:R-:W-:Y:S01]  /*1710*/  ULOP3.LUT UR7, UR7, 0x1000000, URZ, 0xfc, !UPT ;  /* 0x0100000007077892 */ /* 0x000fe2000f8efc3f */
[----:B------:R-:W-:Y:S01]  /*1720*/  UMOV UR9, 0x80000020 ;  /* 0x8000002000097882 */ /* 0x000fe20000000000 */
[----:B------:R-:W-:-:S03]  /*1730*/  UMOV UR11, 0x40000040 ;  /* 0x40000040000b7882 */ /* 0x000fc60000000000 */
[----:B------:R-:W-:Y:S02]  /*1740*/  UMOV UR8, UR4 ;  /* 0x0000000400087c82 */ /* 0x000fe40008000000 */
[----:B------:R-:W-:Y:S02]  /*1750*/  UMOV UR10, UR7 ;  /* 0x00000007000a7c82 */ /* 0x000fe40008000000 */
[----:B------:R-:W-:Y:S01]  /*1760*/  HGMMA.64x128x16.F32.BF16 R72, gdesc[UR8].tnspB, RZ, !UPT, gsb0 ;  /* 0x41e00000084879f0 */ /* 0x000fe2000c0018ff */
[----:B------:R-:W-:Y:S01]  /*1770*/  UIADD3 UR8, UR4, 0x100, URZ ;  /* 0x0000010004087890 */ /* 0x000fe2000fffe03f */
[----:B------:R-:W-:Y:S01]  /*1780*/  UMOV UR9, 0x80000020 ;  /* 0x8000002000097882 */ /* 0x000fe20000000000 */
[----:B------:R-:W-:Y:S02]  /*1790*/  WARPGROUP.DEPBAR.LE gsb0, 0x0 ;  /* 0x00008000000079c5 */ /* 0x000fe40000010000 */
[----:B------:R-:W-:Y:S01]  /*17a0*/  WARPGROUP.ARRIVE ;  /* 0x00000000000079c5 */ /* 0x000fe20000000000 */
[----:B------:R-:W-:Y:S01]  /*17b0*/  IMAD.MOV.U32 R52, RZ, RZ, R88 ;  /* 0x000000ffff347224 */ /* 0x000fe200078e0058 */
[----:B------:R-:W-:Y:S01]  /*17c0*/  MOV R43, R97 ;  /* 0x00000061002b7202 */ /* 0x000fe20000000f00 */
[----:B------:R-:W-:Y:S01]  /*17d0*/  IMAD.MOV.U32 R51, RZ, RZ, R89 ;  /* 0x000000ffff337224 */ /* 0x000fe200078e0059 */
[----:B------:R-:W-:Y:S01]  /*17e0*/  MOV R25, R115 ;  /* 0x0000007300197202 */ /* 0x000fe20000000f00 */
[----:B------:R-:W-:-:S02]  /*17f0*/  IMAD.MOV.U32 R50, RZ, RZ, R90 ;  /* 0x000000ffff327224 */ /* 0x000fc400078e005a */
[----:B------:R-:W-:Y:S01]  /*1800*/  HGMMA.64x128x16.F32.BF16 R152, gdesc[UR8].tnspB, RZ, !UPT, gsb0 ;  /* 0x41e00000089879f0 */ /* 0x000fe2000c0018ff */
[----:B------:R-:W-:Y:S01]  /*1810*/  UIADD3 UR8, UR4, 0x200, URZ ;  /* 0x0000020004087890 */ /* 0x000fe2000fffe03f */
[----:B------:R-:W-:Y:S01]  /*1820*/  IMAD.MOV.U32 R49, RZ, RZ, R91 ;  /* 0x000000ffff317224 */ /* 0x000fe200078e005b */
[----:B-1----:R-:W-:Y:S01]  /*1830*/  MOV R3, R133 ;  /* 0x0000008500037202 */ /* 0x002fe20000000f00 */
[----:B------:R-:W-:Y:S01]  /*1840*/  IMAD.MOV.U32 R48, RZ, RZ, R92 ;  /* 0x000000ffff307224 */ /* 0x000fe200078e005c */
[----:B------:R-:W-:Y:S01]  /*1850*/  UMOV UR9, 0x80000020 ;  /* 0x8000002000097882 */ /* 0x000fe20000000000 */
[----:B------:R-:W-:Y:S01]  /*1860*/  IMAD.MOV.U32 R47, RZ, RZ, R93 ;  /* 0x000000ffff2f7224 */ /* 0x000fe200078e005d */
[----:B------:R-:W-:Y:S01]  /*1870*/  MOV R61, R79 ;  /* 0x0000004f003d7202 */ /* 0x000fe20000000f00 */
[----:B------:R-:W-:Y:S02]  /*1880*/  IMAD.MOV.U32 R46, RZ, RZ, R94 ;  /* 0x000000ffff2e7224 */ /* 0x000fe400078e005e */
[----:B------:R-:W-:-:S02]  /*1890*/  IMAD.MOV.U32 R45, RZ, RZ, R95 ;  /* 0x000000ffff2d7224 */ /* 0x000fc400078e005f */
[----:B------:R-:W-:Y:S02]  /*18a0*/  IMAD.MOV.U32 R44, RZ, RZ, R96 ;  /* 0x000000ffff2c7224 */ /* 0x000fe400078e0060 */
[----:B------:R-:W-:Y:S02]  /*18b0*/  IMAD.MOV.U32 R42, RZ, RZ, R98 ;  /* 0x000000ffff2a7224 */ /* 0x000fe400078e0062 */
[----:B------:R-:W-:Y:S02]  /*18c0*/  IMAD.MOV.U32 R41, RZ, RZ, R99 ;  /* 0x000000ffff297224 */ /* 0x000fe400078e0063 */
[----:B------:R-:W-:Y:S02]  /*18d0*/  IMAD.MOV.U32 R40, RZ, RZ, R100 ;  /* 0x000000ffff287224 */ /* 0x000fe400078e0064 */
[----:B------:R-:W-:Y:S02]  /*18e0*/  IMAD.MOV.U32 R39, RZ, RZ, R101 ;  /* 0x000000ffff277224 */ /* 0x000fe400078e0065 */
[----:B------:R-:W-:-:S02]  /*18f0*/  IMAD.MOV.U32 R38, RZ, RZ, R102 ;  /* 0x000000ffff267224 */ /* 0x000fc400078e0066 */
[----:B------:R-:W-:Y:S02]  /*1900*/  IMAD.MOV.U32 R37, RZ, RZ, R103 ;  /* 0x000000ffff257224 */ /* 0x000fe400078e0067 */
[----:B------:R-:W-:Y:S02]  /*1910*/  IMAD.MOV.U32 R36, RZ, RZ, R104 ;  /* 0x000000ffff247224 */ /* 0x000fe400078e0068 */
[----:B------:R-:W-:Y:S02]  /*1920*/  IMAD.MOV.U32 R35, RZ, RZ, R105 ;  /* 0x000000ffff237224 */ /* 0x000fe400078e0069 */
[----:B------:R-:W-:Y:S02]  /*1930*/  IMAD.MOV.U32 R34, RZ, RZ, R106 ;  /* 0x000000ffff227224 */ /* 0x000fe400078e006a */
[----:B------:R-:W-:Y:S01]  /*1940*/  IMAD.MOV.U32 R33, RZ, RZ, R107 ;  /* 0x000000ffff217224 */ /* 0x000fe200078e006b */
[----:B------:R-:W-:Y:S01]  /*1950*/  MOV R221, R35 ;  /* 0x0000002300dd7202 */ /* 0x000fe20000000f00 */
        /* <DEDUP_REMOVED lines=50> */
[----:B------:R-:W-:Y:S01]  /*1c80*/  IMAD.MOV.U32 R225, RZ, RZ, R31 ;  /* 0x000000ffffe17224 */ /* 0x000fe200078e001f */
[----:B------:R-:W-:Y:S02]  /*1c90*/  WARPGROUP.DEPBAR.LE gsb0, 0x0 ;  /* 0x00008000000079c5 */ /* 0x000fe40000010000 */
[----:B------:R-:W-:Y:S01]  /*1ca0*/  WARPGROUP.ARRIVE ;  /* 0x00000000000079c5 */ /* 0x000fe20000000000 */
[----:B------:R1:W-:Y:S01]  /*1cb0*/  STL.64 [R1+0x168], R214 ;  /* 0x000168d601007387 */ /* 0x0003e20000100a00 */
[----:B------:R-:W-:Y:S02]  /*1cc0*/  IMAD.MOV.U32 R226, RZ, RZ, R30 ;  /* 0x000000ffffe27224 */ /* 0x000fe400078e001e */
[----:B------:R-:W-:Y:S01]  /*1cd0*/  IMAD.MOV.U32 R227, RZ, RZ, R29 ;  /* 0x000000ffffe37224 */ /* 0x000fe200078e001d */
[----:B------:R2:W-:Y:S01]  /*1ce0*/  STL.64 [R1+0x160], R212 ;  /* 0x000160d401007387 */ /* 0x0005e20000100a00 */
[----:B------:R-:W-:Y:S01]  /*1cf0*/  HGMMA.64x128x16.F32.BF16 R88, gdesc[UR8].tnspB, RZ, !UPT, gsb0 ;  /* 0x41e00000085879f0 */ /* 0x000fe2000c0018ff */
[----:B------:R-:W-:Y:S01]  /*1d00*/  UIADD3 UR8, UR4, 0x300, URZ ;  /* 0x0000030004087890 */ /* 0x000fe2000fffe03f */
[----:B------:R-:W-:Y:S01]  /*1d10*/  IMAD.MOV.U32 R228, RZ, RZ, R28 ;  /* 0x000000ffffe47224 */ /* 0x000fe200078e001c */
[----:B------:R3:W-:Y:S01]  /*1d20*/  STL.64 [R1+0x158], R210 ;  /* 0x000158d201007387 */ /* 0x0007e20000100a00 */
[----:B------:R-:W-:Y:S01]  /*1d30*/  IMAD.MOV.U32 R229, RZ, RZ, R27 ;  /* 0x000000ffffe57224 */ /* 0x000fe200078e001b */
[----:B------:R-:W-:Y:S01]  /*1d40*/  UMOV UR9, 0x80000020 ;  /* 0x8000002000097882 */ /* 0x000fe20000000000 */
[----:B------:R-:W-:Y:S01]  /*1d50*/  IMAD.MOV.U32 R230, RZ, RZ, R26 ;  /* 0x000000ffffe67224 */ /* 0x000fe200078e001a */
[----:B------:R4:W-:Y:S01]  /*1d60*/  STL.64 [R1+0x150], R208 ;  /* 0x000150d001007387 */ /* 0x0009e20000100a00 */
[----:B-1----:R-:W-:-:S02]  /*1d70*/  IMAD.MOV.U32 R214, RZ, RZ, R42 ;  /* 0x000000ffffd67224 */ /* 0x002fc400078e002a */
[----:B------:R-:W-:Y:S01]  /*1d80*/  IMAD.MOV.U32 R215, RZ, RZ, R41 ;  /* 0x000000ffffd77224 */ /* 0x000fe200078e0029 */
[----:B------:R1:W-:Y:S01]  /*1d90*/  STL.64 [R1+0x148], R206 ;  /* 0x000148ce01007387 */ /* 0x0003e20000100a00 */
[----:B--2---:R-:W-:Y:S02]  /*1da0*/  IMAD.MOV.U32 R212, RZ, RZ, R44 ;  /* 0x000000ffffd47224 */ /* 0x004fe400078e002c */
[----:B------:R-:W-:Y:S01]  /*1db0*/  IMAD.MOV.U32 R213, RZ, RZ, R43 ;  /* 0x000000ffffd57224 */ /* 0x000fe200078e002b */
[----:B------:R2:W-:Y:S01]  /*1dc0*/  STL.64 [R1+0x140], R204 ;  /* 0x000140cc01007387 */ /* 0x0005e20000100a00 */
[----:B---3--:R-:W-:Y:S02]  /*1dd0*/  IMAD.MOV.U32 R210, RZ, RZ, R46 ;  /* 0x000000ffffd27224 */ /* 0x008fe400078e002e */
[----:B------:R-:W-:Y:S01]  /*1de0*/  IMAD.MOV.U32 R211, RZ, RZ, R45 ;  /* 0x000000ffffd37224 */ /* 0x000fe200078e002d */
[----:B------:R3:W-:Y:S01]  /*1df0*/  STL.64 [R1+0x138], R202 ;  /* 0x000138ca01007387 */ /* 0x0007e20000100a00 */
[----:B----4-:R-:W-:-:S02]  /*1e00*/  IMAD.MOV.U32 R208, RZ, RZ, R48 ;  /* 0x000000ffffd07224 */ /* 0x010fc400078e0030 */
[----:B------:R-:W-:Y:S01]  /*1e10*/  IMAD.MOV.U32 R209, RZ, RZ, R47 ;  /* 0x000000ffffd17224 */ /* 0x000fe200078e002f */
[----:B------:R4:W-:Y:S01]  /*1e20*/  STL.64 [R1+0x130], R200 ;  /* 0x000130c801007387 */ /* 0x0009e20000100a00 */
[----:B-1----:R-:W-:Y:S02]  /*1e30*/  IMAD.MOV.U32 R206, RZ, RZ, R50 ;  /* 0x000000ffffce7224 */ /* 0x002fe400078e0032 */
[----:B------:R-:W-:Y:S01]  /*1e40*/  IMAD.MOV.U32 R207, RZ, RZ, R49 ;  /* 0x000000ffffcf7224 */ /* 0x000fe200078e0031 */
[----:B------:R1:W-:Y:S01]  /*1e50*/  STL.64 [R1+0x128], R198 ;  /* 0x000128c601007387 */ /* 0x0003e20000100a00 */
[----:B--2---:R-:W-:Y:S02]  /*1e60*/  IMAD.MOV.U32 R204, RZ, RZ, R52 ;  /* 0x000000ffffcc7224 */ /* 0x004fe400078e0034 */
[----:B------:R-:W-:Y:S01]  /*1e70*/  IMAD.MOV.U32 R205, RZ, RZ, R51 ;  /* 0x000000ffffcd7224 */ /* 0x000fe200078e0033 */
[----:B------:R2:W-:Y:S01]  /*1e80*/  STL.64 [R1+0x120], R196 ;  /* 0x000120c401007387 */ /* 0x0005e20000100a00 */
[----:B---3--:R-:W-:Y:S01]  /*1e90*/  IMAD.MOV.U32 R202, RZ, RZ, R54 ;  /* 0x000000ffffca7224 */ /* 0x008fe200078e0036 */
[----:B------:R-:W-:Y:S01]  /*1ea0*/  MOV R203, R53 ;  /* 0x0000003500cb7202 */ /* 0x000fe20000000f00 */
        /* <DEDUP_REMOVED lines=11> */
[----:B---3--:R-:W-:-:S02]  /*1f60*/  IMAD.MOV.U32 R194, RZ, RZ, R62 ;  /* 0x000000ffffc27224 */ /* 0x008fc400078e003e */
[----:B------:R-:W-:Y:S02]  /*1f70*/  IMAD.MOV.U32 R195, RZ, RZ, R61 ;  /* 0x000000ffffc37224 */ /* 0x000fe400078e003d */
[----:B----4-:R-:W-:Y:S02]  /*1f80*/  IMAD.MOV.U32 R192, RZ, RZ, R64 ;  /* 0x000000ffffc07224 */ /* 0x010fe400078e0040 */
[----:B------:R-:W-:Y:S02]  /*1f90*/  IMAD.MOV.U32 R193, RZ, RZ, R63 ;  /* 0x000000ffffc17224 */ /* 0x000fe400078e003f */
[----:B-1----:R-:W-:Y:S02]  /*1fa0*/  IMAD.MOV.U32 R190, RZ, RZ, R66 ;  /* 0x000000ffffbe7224 */ /* 0x002fe400078e0042 */
[----:B------:R-:W-:Y:S02]  /*1fb0*/  IMAD.MOV.U32 R191, RZ, RZ, R65 ;  /* 0x000000ffffbf7224 */ /* 0x000fe400078e0041 */
[----:B--2---:R-:W-:-:S02]  /*1fc0*/  IMAD.MOV.U32 R188, RZ, RZ, R68 ;  /* 0x000000ffffbc7224 */ /* 0x004fc400078e0044 */
        /* <DEDUP_REMOVED lines=19> */
[----:B------:R-:W-:Y:S01]  /*2100*/  IMAD.MOV.U32 R251, RZ, RZ, R0 ;  /* 0x000000fffffb7224 */ /* 0x000fe200078e0000 */
[----:B------:R-:W-:Y:S02]  /*2110*/  WARPGROUP.DEPBAR.LE gsb0, 0x0 ;  /* 0x00008000000079c5 */ /* 0x000fe40000010000 */
[----:B------:R-:W-:-:S06]  /*2120*/  WARPGROUP.ARRIVE ;  /* 0x00000000000079c5 */ /* 0x000fcc0000000000 */
[----:B------:R-:W-:Y:S01]  /*2130*/  HGMMA.64x128x16.F32.BF16 R24, gdesc[UR8].tnspB, RZ, !UPT, gsb0 ;  /* 0x41e00000081879f0 */ /* 0x000fe2000c0018ff */
[----:B------:R-:W-:Y:S02]  /*2140*/  UIADD3 UR8, UR4, 0x2, URZ ;  /* 0x0000000204087890 */ /* 0x000fe4000fffe03f */
[----:B------:R-:W-:Y:S01]  /*2150*/  UIADD3 UR10, UR7, 0x80, URZ ;  /* 0x00000080070a7890 */ /* 0x000fe2000fffe03f */
[----:B------:R-:W-:Y:S01]  /*2160*/  UMOV UR9, 0x80000020 ;  /* 0x8000002000097882 */ /* 0x000fe20000000000 */
[----:B------:R-:W-:Y:S01]  /*2170*/  UMOV UR11, 0x40000040 ;  /* 0x40000040000b7882 */ /* 0x000fe20000000000 */
[----:B------:R-:W-:Y:S02]  /*2180*/  WARPGROUP.DEPBAR.LE gsb0, 0x0 ;  /* 0x00008000000079c5 */ /* 0x000fe40000010000 */
[----:B------:R-:W-:-:S06]  /*2190*/  WARPGROUP.ARRIVE ;  /* 0x00000000000079c5 */ /* 0x000fcc0000000000 */
[----:B------:R-:W-:Y:S03]  /*21a0*/  HGMMA.64x128x16.F32.BF16 R188, gdesc[UR8].tnspB, R188, gsb0 ;  /* 0x41e0000008bc79f0 */ /* 0x000fe600080018bc */
[----:B------:R-:W-:Y:S02]  /*21b0*/  WARPGROUP.DEPBAR.LE gsb0, 0x0 ;  /* 0x00008000000079c5 */ /* 0x000fe40000010000 */
[----:B------:R-:W-:Y:S04]  /*21c0*/  STL.64 [R1], R188 ;  /* 0x000000bc01007387 */ /* 0x000fe80000100a00 */
[----:B------:R-:W-:Y:S04]  /*21d0*/  STL.64 [R1+0x8], R190 ;  /* 0x000008be01007387 */ /* 0x000fe80000100a00 */
        /* <DEDUP_REMOVED lines=11> */
[----:B------:R1:W-:Y:S04]  /*2290*/  STL.64 [R1+0x68], R214 ;  /* 0x000068d601007387 */ /* 0x0003e80000100a00 */
        /* <DEDUP_REMOVED lines=18> */
[----:B-1----:R-:W3:Y:S04]  /*23c0*/  LDL.LU.64 R214, [R1+0x168] ;  /* 0x0001680001d67983 */ /* 0x002ee80000300a00 */
[----:B------:R-:W3:Y:S04]  /*23d0*/  LDL.LU.64 R212, [R1+0x160] ;  /* 0x0001600001d47983 */ /* 0x000ee80000300a00 */
        /* <DEDUP_REMOVED lines=11> */
[----:B------:R-:W3:Y:S01]  /*2490*/  LDL.LU.64 R188, [R1+0x100] ;  /* 0x0001000001bc7983 */ /* 0x000ee20000300a00 */
[----:B------:R-:W-:Y:S01]  /*24a0*/  UIADD3 UR8, UR4, 0x102, URZ ;  /* 0x0000010204087890 */ /* 0x000fe2000fffe03f */
[----:B------:R-:W-:Y:S01]  /*24b0*/  UMOV UR9, 0x80000020 ;  /* 0x8000002000097882 */ /* 0x000fe20000000000 */
[----:B---3--:R-:W-:-:S07]  /*24c0*/  WARPGROUP.ARRIVE ;  /* 0x00000000000079c5 */ /* 0x008fce0000000000 */
[----:B------:R-:W-:Y:S01]  /*24d0*/  HGMMA.64x128x16.F32.BF16 R152, gdesc[UR8].tnspB, R152, gsb0 ;  /* 0x41e00000089879f0 */ /* 0x000fe20008001898 */
[----:B------:R-:W-:Y:S01]  /*24e0*/  UIADD3 UR8, UR4, 0x202, URZ ;  /* 0x0000020204087890 */ /* 0x000fe2000fffe03f */
[----:B------:R-:W-:Y:S01]  /*24f0*/  UMOV UR9, 0x80000020 ;  /* 0x8000002000097882 */ /* 0x000fe20000000000 */
[----:B------:R-:W-:Y:S02]  /*2500*/  WARPGROUP.DEPBAR.LE gsb0, 0x0 ;  /* 0x00008000000079c5 */ /* 0x000fe40000010000 */
[----:B------:R-:W-:-:S07]  /*2510*/  WARPGROUP.ARRIVE ;  /* 0x00000000000079c5 */ /* 0x000fce0000000000 */
[----:B------:R-:W-:Y:S01]  /*2520*/  HGMMA.64x128x16.F32.BF16 R88, gdesc[UR8].tnspB, R88, gsb0 ;  /* 0x41e00000085879f0 */ /* 0x000fe20008001858 */
[----:B------:R-:W-:Y:S01]  /*2530*/  UIADD3 UR8, UR4, 0x302, URZ ;  /* 0x0000030204087890 */ /* 0x000fe2000fffe03f */
[----:B------:R-:W-:Y:S02]  /*2540*/  UMOV UR9, 0x80000020 ;  /* 0x8000002000097882 */ /* 0x000fe40000000000 */
[----:B------:R-:W-:Y:S01]  /*2550*/  UMOV UR4, 0x1 ;  /* 0x0000000100047882 */ /* 0x000fe20000000000 */
[----:B------:R-:W-:Y:S02]  /*2560*/  WARPGROUP.DEPBAR.LE gsb0, 0x0 ;  /* 0x00008000000079c5 */ /* 0x000fe40000010000 */
[----:B------:R-:W-:-:S06]  /*2570*/  WARPGROUP.ARRIVE ;  /* 0x00000000000079c5 */ /* 0x000fcc0000000000 */
[----:B--2---:R-:W-:Y:S03]  /*2580*/  HGMMA.64x128x16.F32.BF16 R24, gdesc[UR8].tnspB, R24, gsb0 ;  /* 0x41e00000081879f0 */ /* 0x004fe60008001818 */
[----:B------:R-:W-:Y:S02]  /*2590*/  WARPGROUP.DEPBAR.LE gsb0, 0x0 ;  /* 0x00008000000079c5 */ /* 0x000fe40000010000 */
.L_x_15:
[----:B------:R-:W-:-:S04]  /*25a0*/  UISETP.LT.AND UP0, UPT, UR5, 0x1, UPT ;  /* 0x000000010500788c */ /* 0x000fc8000bf01270 */
[----:B------:R-:W-:-:S04]  /*25b0*/  USEL UR7, UR5, 0x1, UP0 ;  /* 0x0000000105077887 */ /* 0x000fc80008000000 */
[----:B------:R-:W-:-:S04]  /*25c0*/  UIADD3 UR7, UR5, -UR7, URZ ;  /* 0x8000000705077290 */ /* 0x000fc8000fffe03f */
[----:B------:R-:W-:-:S06]  /*25d0*/  UISETP.GE.AND UP0, UPT, UR7, 0x1, UPT ;  /* 0x000000010700788c */ /* 0x000fcc000bf06270 */
[----:B------:R-:W-:-:S13]  /*25e0*/  PLOP3.LUT P1, PT, PT, PT, UP0, 0x80, 0x0 ;  /* 0x000000000000781c */ /* 0x000fda0003f2f008 */
[----:B------:R-:W-:Y:S05]  /*25f0*/  @!P1 BRA `(.L_x_18) ;  /* 0x0000001400909947 */ /* 0x000fea0003800000 */
[----:B------:R-:W-:Y:S01]  /*2600*/  IMAD.MOV.U32 R4, RZ, RZ, RZ ;  /* 0x000000ffff047224 */ /* 0x000fe200078e00ff */
[----:B------:R-:W-:Y:S01]  /*2610*/  ULOP3.LUT UR19, UR6, 0x1, URZ, 0xfc, !UPT ;  /* 0x0000000106137892 */ /* 0x000fe2000f8efc3f */
[----:B------:R-:W-:Y:S01]  /*2620*/  IMAD.U32 R3, RZ, RZ, UR7 ;  /* 0x00000007ff037e24 */ /* 0x000fe2000f8e00ff */
[----:B------:R-:W-:Y:S01]  /*2630*/  UISETP.NE.U32.AND UP0, UPT, UR4, URZ, UPT ;  /* 0x0000003f0400728c */ /* 0x000fe2000bf05070 */
[----:B------:R-:W-:-:S10]  /*2640*/  UMOV UR5, URZ ;  /* 0x0000003f00057c82 */ /* 0x000fd40008000000 */
.L_x_23:
[----:B------:R-:W-:-:S06]  /*2650*/  UISETP.NE.AND UP1, UPT, UR19, 0x3, UPT ;  /* 0x000000031300788c */ /* 0x000fcc000bf25270 */
[----:B------:R-:W-:-:S13]  /*2660*/  PLOP3.LUT P2, PT, PT, PT, UP1, 0x80, 0x0 ;  /* 0x000000000000781c */ /* 0x000fda0003f4f018 */
[----:B------:R-:W-:Y:S05]  /*2670*/  @!P2 BRA `(.L_x_19) ;  /* 0x000000000004a947 */ /* 0x000fea0003800000 */
[----:B------:R-:W-:Y:S01]  /*2680*/  BPT.TRAP 0x1 ;  /* 0x000000040000795c */ /* 0x000fe20000300000 */
.L_x_19:
[----:B------:R-:W1:Y:S01]  /*2690*/  S2UR UR8, SR_CgaCtaId ;  /* 0x00000000000879c3 */ /* 0x000e620000008800 */
[----:B------:R-:W-:Y:S01]  /*26a0*/  UMOV UR12, 0x400 ;  /* 0x00000400000c7882 */ /* 0x000fe20000000000 */
[----:B------:R-:W-:Y:S01]  /*26b0*/  SHF.L.U32 R2, R4, 0x1f, RZ ;  /* 0x0000001f04027819 */ /* 0x000fe200000006ff */
[----:B-1----:R-:W-:-:S04]  /*26c0*/  ULEA UR12, UR8, UR12, 0x18 ;  /* 0x0000000c080c7291 */ /* 0x002fc8000f8ec03f */
[----:B------:R-:W-:-:S12]  /*26d0*/  ULEA UR8, UR4, UR12, 0x3 ;  /* 0x0000000c04087291 */ /* 0x000fd8000f8e183f */
.L_x_20:
[----:B-1----:R-:W-:-:S04]  /*26e0*/  IMAD.U32 R0, RZ, RZ, UR8 ;  /* 0x00000008ff007e24 */ /* 0x002fc8000f8e00ff */
[----:B------:R1:W2:Y:S03]  /*26f0*/  SYNCS.PHASECHK.TRANS64.TRYWAIT P1, [R0+URZ+0x36000], R2 ;  /* 0x03600002000075a7 */ /* 0x0002a6000802017f */
[----:B--2---:R-:W-:Y:S05]  /*2700*/  @!P1 NANOSLEEP.SYNCS 0x989680 ;  /* 0x009896800000995d */ /* 0x004fea0003900000 */
[----:B------:R-:W2:Y:S02]  /*2710*/  @!P1 SYNCS.PHASECHK.TRANS64 P1, [R0+URZ+0x36000], R2 ;  /* 0x03600002000095a7 */ /* 0x000ea4000802007f */
[----:B--2---:R-:W-:Y:S05]  /*2720*/  @!P1 BRA `(.L_x_20) ;  /* 0xfffffffc00ec9947 */ /* 0x004fea000383ffff */
        /* <DEDUP_REMOVED lines=32> */
[----:B--2---:R-:W2:Y:S04]  /*2930*/  LDL.LU.64 R24, [R1] ;  /* 0x0000000001187983 */ /* 0x004ea80000300a00 */
[----:B------:R-:W2:Y:S04]  /*2940*/  LDL.LU.64 R26, [R1+0x8] ;  /* 0x00000800011a7983 */ /* 0x000ea80000300a00 */
        /* <DEDUP_REMOVED lines=29> */
[----:B------:R-:W2:Y:S01]  /*2b20*/  LDL.LU.64 R86, [R1+0xf8] ;  /* 0x0000f80001567983 */ /* 0x000ea20000300a00 */
[----:B------:R-:W-:-:S02]  /*2b30*/  UIADD3 UR9, UR12, 0x24000, URZ ;  /* 0x000240000c097890 */ /* 0x000fc4000fffe03f */
[----:B------:R-:W-:Y:S02]  /*2b40*/  USHF.R.U32.HI UR8, URZ, 0x4, UR12 ;  /* 0x000000043f087899 */ /* 0x000fe4000801160c */
[----:B------:R-:W-:Y:S02]  /*2b50*/  USHF.R.U32.HI UR9, URZ, 0x4, UR9 ;  /* 0x000000043f097899 */ /* 0x000fe40008011609 */
[----:B------:R-:W-:Y:S02]  /*2b60*/  ULOP3.LUT UR8, UR8, 0x3fff, URZ, 0xc0, !UPT ;  /* 0x00003fff08087892 */ /* 0x000fe4000f8ec03f */
[----:B------:R-:W-:Y:S02]  /*2b70*/  ULOP3.LUT UR9, UR9, 0x3fff, URZ, 0xc0, !UPT ;  /* 0x00003fff09097892 */ /* 0x000fe4000f8ec03f */
[----:B------:R-:W-:Y:S02]  /*2b80*/  ULOP3.LUT UR8, UR8, 0x10000, URZ, 0xfc, !UPT ;  /* 0x0001000008087892 */ /* 0x000fe4000f8efc3f */
[----:B------:R-:W-:-:S02]  /*2b90*/  ULOP3.LUT UR9, UR9, 0x1000000, URZ, 0xfc, !UPT ;  /* 0x0100000009097892 */ /* 0x000fc4000f8efc3f */
[----:B------:R-:W-:Y:S02]  /*2ba0*/  ULEA UR17, UR4, UR8, 0xa ;  /* 0x0000000804117291 */ /* 0x000fe4000f8e503f */
[----:B------:R-:W-:Y:S01]  /*2bb0*/  ULEA UR18, UR4, UR9, 0x9 ;  /* 0x0000000904127291 */ /* 0x000fe2000f8e483f */
[----:B------:R-:W-:Y:S02]  /*2bc0*/  UMOV UR11, 0x40000040 ;  /* 0x40000040000b7882 */ /* 0x000fe40000000000 */
[----:B------:R-:W-:Y:S02]  /*2bd0*/  UMOV UR9, 0x80000020 ;  /* 0x8000002000097882 */ /* 0x000fe40000000000 */
[----:B------:R-:W-:Y:S02]  /*2be0*/  UMOV UR8, UR17 ;  /* 0x0000001100087c82 */ /* 0x000fe40008000000 */
[----:B------:R-:W-:Y:S01]  /*2bf0*/  UMOV UR10, UR18 ;  /* 0x00000012000a7c82 */ /* 0x000fe20008000000 */
[----:B--2---:R-:W-:-:S06]  /*2c00*/  WARPGROUP.ARRIVE ;  /* 0x00000000000079c5 */ /* 0x004fcc0000000000 */
[----:B------:R-:W-:Y:S01]  /*2c10*/  HGMMA.64x128x16.F32.BF16 R24, gdesc[UR8].tnspB, R24, UP0, gsb0 ;  /* 0x41e00000081879f0 */ /* 0x000fe2000b801818 */
[----:B------:R-:W-:Y:S01]  /*2c20*/  UIADD3 UR8, UR17, 0x100, URZ ;  /* 0x0000010011087890 */ /* 0x000fe2000fffe03f */
[----:B------:R-:W-:Y:S01]  /*2c30*/  UMOV UR9, 0x80000020 ;  /* 0x8000002000097882 */ /* 0x000fe20000000000 */
[----:B------:R-:W-:Y:S02]  /*2c40*/  WARPGROUP.DEPBAR.LE gsb0, 0x0 ;  /* 0x00008000000079c5 */ /* 0x000fe40000010000 */
[----:B------:R-:W-:Y:S01]  /*2c50*/  STL.64 [R1], R24 ;  /* 0x0000001801007387 */ /* 0x000fe20000100a00 */
[----:B-1----:R-:W-:Y:S01]  /*2c60*/  IMAD.MOV.U32 R2, RZ, RZ, R86 ;  /* 0x000000ffff027224 */ /* 0x002fe200078e0056 */
[----:B------:R-:W-:Y:S01]  /*2c70*/  MOV R22, R72 ;  /* 0x0000004800167202 */ /* 0x000fe20000000f00 */
[----:B------:R-:W-:Y:S01]  /*2c80*/  IMAD.MOV.U32 R0, RZ, RZ, R87 ;  /* 0x000000ffff007224 */ /* 0x000fe200078e0057 */
[----:B------:R-:W-:Y:S01]  /*2c90*/  STL.64 [R1+0x8], R26 ;  /* 0x0000081a01007387 */ /* 0x000fe20000100a00 */
[----:B------:R-:W-:Y:S01]  /*2ca0*/  IMAD.MOV.U32 R10, RZ, RZ, R84 ;  /* 0x000000ffff0a7224 */ /* 0x000fe200078e0054 */
[----:B------:R-:W-:Y:S01]  /*2cb0*/  WARPGROUP.ARRIVE ;  /* 0x00000000000079c5 */ /* 0x000fe20000000000 */
[----:B------:R-:W-:Y:S01]  /*2cc0*/  IMAD.MOV.U32 R9, RZ, RZ, R85 ;  /* 0x000000ffff097224 */ /* 0x000fe200078e0055 */
[----:B------:R-:W-:Y:S01]  /*2cd0*/  STL.64 [R1+0x10], R28 ;  /* 0x0000101c01007387 */ /* 0x000fe20000100a00 */
[----:B------:R-:W-:Y:S01]  /*2ce0*/  IMAD.MOV.U32 R12, RZ, RZ, R82 ;  /* 0x000000ffff0c7224 */ /* 0x000fe200078e0052 */
[----:B------:R-:W-:Y:S01]  /*2cf0*/  MOV R218, R54 ;  /* 0x0000003600da7202 */ /* 0x000fe20000000f00 */
[----:B------:R-:W-:Y:S01]  /*2d00*/  IMAD.MOV.U32 R11, RZ, RZ, R83 ;  /* 0x000000ffff0b7224 */ /* 0x000fe200078e0053 */
[----:B------:R-:W-:Y:S01]  /*2d10*/  STL.64 [R1+0x18], R30 ;  /* 0x0000181e01007387 */ /* 0x000fe20000100a00 */
[----:B------:R-:W-:Y:S01]  /*2d20*/  IMAD.MOV.U32 R14, RZ, RZ, R80 ;  /* 0x000000ffff0e7224 */ /* 0x000fe200078e0050 */
[----:B------:R-:W-:Y:S01]  /*2d30*/  HGMMA.64x128x16.F32.BF16 R152, gdesc[UR8].tnspB, R152, UP0, gsb0 ;  /* 0x41e00000089879f0 */ /* 0x000fe2000b801898 */
[----:B------:R-:W-:Y:S01]  /*2d40*/  IMAD.MOV.U32 R13, RZ, RZ, R81 ;  /* 0x000000ffff0d7224 */ /* 0x000fe200078e0051 */
[----:B------:R1:W-:Y:S01]  /*2d50*/  STL.64 [R1+0x20], R32 ;  /* 0x0000202001007387 */ /* 0x0003e20000100a00 */
[----:B------:R-:W-:Y:S01]  /*2d60*/  IMAD.MOV.U32 R16, RZ, RZ, R78 ;  /* 0x000000ffff107224 */ /* 0x000fe200078e004e */
[----:B------:R-:W-:Y:S01]  /*2d70*/  MOV R250, R36 ;  /* 0x0000002400fa7202 */ /* 0x000fe20000000f00 */
[----:B------:R-:W-:Y:S01]  /*2d80*/  IMAD.MOV.U32 R15, RZ, RZ, R79 ;  /* 0x000000ffff0f7224 */ /* 0x000fe200078e004f */
[----:B------:R-:W2:Y:S01]  /*2d90*/  LDL.LU.64 R86, [R1+0x268] ;  /* 0x0002680001567983 */ /* 0x000ea20000300a00 */
[----:B------:R-:W-:-:S02]  /*2da0*/  IMAD.MOV.U32 R18, RZ, RZ, R76 ;  /* 0x000000ffff127224 */ /* 0x000fc400078e004c */
[----:B------:R-:W-:Y:S01]  /*2db0*/  IMAD.MOV.U32 R17, RZ, RZ, R77 ;  /* 0x000000ffff117224 */ /* 0x000fe200078e004d */
[----:B------:R-:W2:Y:S01]  /*2dc0*/  LDL.LU.64 R84, [R1+0x260] ;  /* 0x0002600001547983 */ /* 0x000ea20000300a00 */
[----:B------:R-:W-:Y:S02]  /*2dd0*/  IMAD.MOV.U32 R20, RZ, RZ, R74 ;  /* 0x000000ffff147224 */ /* 0x000fe400078e004a */
[----:B------:R-:W-:Y:S01]  /*2de0*/  IMAD.MOV.U32 R19, RZ, RZ, R75 ;  /* 0x000000ffff137224 */ /* 0x000fe200078e004b */
[----:B------:R-:W2:Y:S01]  /*2df0*/  LDL.LU.64 R82, [R1+0x258] ;  /* 0x0002580001527983 */ /* 0x000ea20000300a00 */
[----:B------:R-:W-:Y:S02]  /*2e00*/  IMAD.MOV.U32 R21, RZ, RZ, R73 ;  /* 0x000000ffff157224 */ /* 0x000fe400078e0049 */
        /* <DEDUP_REMOVED lines=53> */
[----:B------:R-:W-:-:S03]  /*3160*/  IMAD.MOV.U32 R251, RZ, RZ, R35 ;  /* 0x000000fffffb7224 */ /* 0x000fc600078e0023 */
[----:B------:R-:W2:Y:S04]  /*3170*/  LDL.LU.64 R44, [R1+0x1c0] ;  /* 0x0001c000012c7983 */ /* 0x000ea80000300a00 */
[----:B------:R-:W2:Y:S04]  /*3180*/  LDL.LU.64 R42, [R1+0x1b8] ;  /* 0x0001b800012a7983 */ /* 0x000ea80000300a00 */
[----:B------:R-:W2:Y:S04]  /*3190*/  LDL.LU.64 R40, [R1+0x1b0] ;  /* 0x0001b00001287983 */ /* 0x000ea80000300a00 */
[----:B------:R-:W2:Y:S04]  /*31a0*/  LDL.LU.64 R38, [R1+0x1a8] ;  /* 0x0001a80001267983 */ /* 0x000ea80000300a00 */
[----:B------:R-:W2:Y:S04]  /*31b0*/  LDL.LU.64 R36, [R1+0x1a0] ;  /* 0x0001a00001247983 */ /* 0x000ea80000300a00 */
[----:B------:R-:W2:Y:S04]  /*31c0*/  LDL.LU.64 R34, [R1+0x198] ;  /* 0x0001980001227983 */ /* 0x000ea80000300a00 */
[----:B-1----:R-:W2:Y:S04]  /*31d0*/  LDL.LU.64 R32, [R1+0x190] ;  /* 0x0001900001207983 */ /* 0x002ea80000300a00 */
[----:B------:R-:W2:Y:S04]  /*31e0*/  LDL.LU.64 R30, [R1+0x188] ;  /* 0x00018800011e7983 */ /* 0x000ea80000300a00 */
[----:B------:R-:W2:Y:S04]  /*31f0*/  LDL.LU.64 R28, [R1+0x180] ;  /* 0x00018000011c7983 */ /* 0x000ea80000300a00 */
[----:B------:R-:W2:Y:S04]  /*3200*/  LDL.LU.64 R26, [R1+0x178] ;  /* 0x00017800011a7983 */ /* 0x000ea80000300a00 */
[----:B------:R-:W2:Y:S01]  /*3210*/  LDL.LU.64 R24, [R1+0x170] ;  /* 0x0001700001187983 */ /* 0x000ea20000300a00 */
[----:B------:R-:W-:-:S03]  /*3220*/  WARPGROUP.DEPBAR.LE gsb0, 0x0 ;  /* 0x00008000000079c5 */ /* 0x000fc60000010000 */
        /* <DEDUP_REMOVED lines=14> */
[----:B-1----:R-:W3:Y:S04]  /*3310*/  LDL.LU R188, [R1] ;  /* 0x0000000001bc7983 */ /* 0x002ee80000300800 */
[----:B------:R-:W3:Y:S04]  /*3320*/  LDL.LU R189, [R1+0x4] ;  /* 0x0000040001bd7983 */ /* 0x000ee80000300800 */
[----:B------:R-:W3:Y:S04]  /*3330*/  LDL.LU R190, [R1+0x8] ;  /* 0x0000080001be7983 */ /* 0x000ee80000300800 */
[----:B------:R-:W3:Y:S04]  /*3340*/  LDL.LU R191, [R1+0xc] ;  /* 0x00000c0001bf7983 */ /* 0x000ee80000300800 */
[----:B------:R-:W3:Y:S04]  /*3350*/  LDL.LU R192, [R1+0x10] ;  /* 0x0000100001c07983 */ /* 0x000ee80000300800 */
[----:B------:R-:W3:Y:S04]  /*3360*/  LDL.LU R193, [R1+0x14] ;  /* 0x0000140001c17983 */ /* 0x000ee80000300800 */
[----:B------:R-:W3:Y:S04]  /*3370*/  LDL.LU R194, [R1+0x18] ;  /* 0x0000180001c27983 */ /* 0x000ee80000300800 */
[----:B------:R-:W3:Y:S04]  /*3380*/  LDL.LU R195, [R1+0x1c] ;  /* 0x00001c0001c37983 */ /* 0x000ee80000300800 */
[----:B------:R-:W3:Y:S04]  /*3390*/  LDL.LU R196, [R1+0x20] ;  /* 0x0000200001c47983 */ /* 0x000ee80000300800 */
[----:B------:R-:W3:Y:S01]  /*33a0*/  LDL.LU R197, [R1+0x24] ;  /* 0x0000240001c57983 */ /* 0x000ee20000300800 */
[----:B------:R-:W-:Y:S01]  /*33b0*/  UIADD3 UR8, UR17, 0x200, URZ ;  /* 0x0000020011087890 */ /* 0x000fe2000fffe03f */
[----:B------:R-:W-:Y:S01]  /*33c0*/  WARPGROUP.ARRIVE ;  /* 0x00000000000079c5 */ /* 0x000fe20000000000 */
[----:B------:R-:W-:-:S07]  /*33d0*/  UMOV UR9, 0x80000020 ;  /* 0x8000002000097882 */ /* 0x000fce0000000000 */
[----:B------:R-:W-:Y:S01]  /*33e0*/  HGMMA.64x128x16.F32.BF16 R88, gdesc[UR8].tnspB, R88, UP0, gsb0 ;  /* 0x41e00000085879f0 */ /* 0x000fe2000b801858 */
[----:B------:R-:W-:Y:S01]  /*33f0*/  UIADD3 UR8, UR17, 0x300, URZ ;  /* 0x0000030011087890 */ /* 0x000fe2000fffe03f */
[----:B------:R-:W-:Y:S01]  /*3400*/  UMOV UR9, 0x80000020 ;  /* 0x8000002000097882 */ /* 0x000fe20000000000 */
[----:B------:R-:W-:Y:S01]  /*3410*/  IMAD.MOV.U32 R199, RZ, RZ, R251 ;  /* 0x000000ffffc77224 */ /* 0x000fe200078e00fb */
[----:B------:R-:W-:Y:S01]  /*3420*/  MOV R200, R250 ;  /* 0x000000fa00c87202 */ /* 0x000fe20000000f00 */
        /* <DEDUP_REMOVED lines=9> */
[----:B------:R-:W-:Y:S01]  /*34c0*/  IMAD.MOV.U32 R210, RZ, RZ, R240 ;  /* 0x000000ffffd27224 */ /* 0x000fe200078e00f0 */
[----:B------:R-:W-:-:S02]  /*34d0*/  WARPGROUP.DEPBAR.LE gsb0, 0x0 ;  /* 0x00008000000079c5 */ /* 0x000fc40000010000 */
[----:B--2---:R-:W-:-:S06]  /*34e0*/  WARPGROUP.ARRIVE ;  /* 0x00000000000079c5 */ /* 0x004fcc0000000000 */
[----:B------:R-:W-:Y:S01]  /*34f0*/  HGMMA.64x128x16.F32.BF16 R24, gdesc[UR8].tnspB, R24, UP0, gsb0 ;  /* 0x41e00000081879f0 */ /* 0x000fe2000b801818 */
[----:B------:R-:W-:Y:S02]  /*3500*/  IMAD.MOV.U32 R211, RZ, RZ, R239 ;  /* 0x000000ffffd37224 */ /* 0x000fe400078e00ef */
[----:B------:R-:W-:Y:S02]  /*3510*/  IMAD.MOV.U32 R212, RZ, RZ, R238 ;  /* 0x000000ffffd47224 */ /* 0x000fe400078e00ee */
[----:B------:R-:W-:Y:S01]  /*3520*/  IMAD.MOV.U32 R213, RZ, RZ, R237 ;  /* 0x000000ffffd57224 */ /* 0x000fe200078e00ed */
[----:B------:R-:W-:Y:S01]  /*3530*/  MOV R237, R21 ;  /* 0x0000001500ed7202 */ /* 0x000fe20000000f00 */
        /* <DEDUP_REMOVED lines=19> */
[----:B------:R-:W-:Y:S02]  /*3670*/  UIADD3 UR8, UR17, 0x2, URZ ;  /* 0x0000000211087890 */ /* 0x000fe4000fffe03f */
[----:B------:R-:W-:Y:S01]  /*3680*/  UIADD3 UR10, UR18, 0x80, URZ ;  /* 0x00000080120a7890 */ /* 0x000fe2000fffe03f */
[----:B------:R-:W-:Y:S01]  /*3690*/  UMOV UR9, 0x80000020 ;  /* 0x8000002000097882 */ /* 0x000fe20000000000 */
[----:B------:R-:W-:Y:S01]  /*36a0*/  UMOV UR11, 0x40000040 ;  /* 0x40000040000b7882 */ /* 0x000fe20000000000 */
[----:B------:R-:W-:-:S02]  /*36b0*/  WARPGROUP.DEPBAR.LE gsb0, 0x0 ;  /* 0x00008000000079c5 */ /* 0x000fc40000010000 */
[----:B---3--:R-:W-:-:S06]  /*36c0*/  WARPGROUP.ARRIVE ;  /* 0x00000000000079c5 */ /* 0x008fcc0000000000 */
        /* <DEDUP_REMOVED lines=58> */
[----:B------:R-:W-:Y:S01]  /*3a70*/  UMOV UR9, 0x80000020 ;  /* 0x8000002000097882 */ /* 0x000fe20000000000 */
[----:B------:R-:W-:Y:S02]  /*3a80*/  WARPGROUP.DEPBAR.LE gsb0, 0x0 ;  /* 0x00008000000079c5 */ /* 0x000fe40000010000 */
[----:B------:R-:W-:-:S07]  /*3a90*/  WARPGROUP.ARRIVE ;  /* 0x00000000000079c5 */ /* 0x000fce0000000000 */
[----:B------:R-:W-:Y:S03]  /*3aa0*/  HGMMA.64x128x16.F32.BF16 R24, gdesc[UR8].tnspB, R24, gsb0 ;  /* 0x41e00000081879f0 */ /* 0x000fe60008001818 */
[----:B------:R-:W-:Y:S02]  /*3ab0*/  WARPGROUP.DEPBAR.LE gsb0, 0x0 ;  /* 0x00008000000079c5 */ /* 0x000fe40000010000 */
[----:B--2---:R-:W-:Y:S05]  /*3ac0*/  @!P2 BRA `(.L_x_21) ;  /* 0x000000000004a947 */ /* 0x004fea0003800000 */
[----:B------:R-:W-:Y:S01]  /*3ad0*/  BPT.TRAP 0x1 ;  /* 0x000000040000795c */ /* 0x000fe20000300000 */
.L_x_21:
[----:B------:R-:W-:Y:S01]  /*3ae0*/  ISETP.NE.AND P1, PT, R5, RZ, PT ;  /* 0x000000ff0500720c */ /* 0x000fe20003f25270 */
[----:B------:R-:W-:Y:S01]  /*3af0*/  IMAD.U32 R0, RZ, RZ, UR5 ;  /* 0x00000005ff007e24 */ /* 0x000fe2000f8e00ff */
[----:B------:R-:W-:-:S11]  /*3b00*/  UISETP.GT.U32.AND UP0, UPT, UR6, 0x1, UPT ;  /* 0x000000010600788c */ /* 0x000fd6000bf04070 */
[----:B------:R-:W-:-:S05]  /*3b10*/  @P1 LEA R0, R0, UR12, 0x3 ;  /* 0x0000000c00001c11 */ /* 0x000fca000f8e18ff */
[----:B------:R-:W-:-:S05]  /*3b20*/  @P1 VIADD R0, R0, 0x36048 ;  /* 0x0003604800001836 */ /* 0x000fca0000000000 */
[----:B------:R-:W-:-:S04]  /*3b30*/  @P1 PRMT R0, R6, 0x654, R0 ;  /* 0x0000065406001816 */ /* 0x000fc80000000000 */
[----:B------:R1:W-:Y:S01]  /*3b40*/  @P1 SYNCS.ARRIVE.TRANS64.RED.A1T0 RZ, [R0+URZ], RZ ;  /* 0x000000ff00ff19a7 */ /* 0x0003e2000810043f */
[----:B------:R-:W-:-:S13]  /*3b50*/  PLOP3.LUT P1, PT, PT, PT, UP0, 0x80, 0x0 ;  /* 0x000000000000781c */ /* 0x000fda0003f2f008 */
[----:B-1----:R-:W-:Y:S05]  /*3b60*/  @P1 BRA `(.L_x_22) ;  /* 0x0000000000041947 */ /* 0x002fea0003800000 */
[----:B------:R-:W-:Y:S01]  /*3b70*/  BPT.TRAP 0x1 ;  /* 0x000000040000795c */ /* 0x000fe20000300000 */
.L_x_22:
[----:B------:R-:W-:Y:S01]  /*3b80*/  UIADD3 UR4, UR4, 0x1, URZ ;  /* 0x0000000104047890 */ /* 0x000fe2000fffe03f */
[C---:B------:R-:W-:Y:S01]  /*3b90*/  ISETP.GT.AND P1, PT, R3.reuse, 0x1, PT ;  /* 0x000000010300780c */ /* 0x040fe20003f24270 */
[----:B------:R-:W-:Y:S01]  /*3ba0*/  UIADD3 UR5, UR5, 0x1, URZ ;  /* 0x0000000105057890 */ /* 0x000fe2000fffe03f */
[----:B------:R-:W-:Y:S01]  /*3bb0*/  VIADD R3, R3, 0xffffffff ;  /* 0xffffffff03037836 */ /* 0x000fe20000000000 */
[----:B------:R-:W-:Y:S02]  /*3bc0*/  UISETP.NE.AND UP0, UPT, UR4, 0x9, UPT ;  /* 0x000000090400788c */ /* 0x000fe4000bf05270 */
[----:B------:R-:W-:Y:S02]  /*3bd0*/  UISETP.NE.AND UP1, UPT, UR5, 0x9, UPT ;  /* 0x000000090500788c */ /* 0x000fe4000bf25270 */
[----:B------:R-:W-:Y:S02]  /*3be0*/  USEL UR8, URZ, 0x1, UP0 ;  /* 0x000000013f087887 */ /* 0x000fe40008000000 */
[----:B------:R-:W-:-:S02]  /*3bf0*/  USEL UR4, UR4, URZ, UP0 ;  /* 0x0000003f04047287 */ /* 0x000fc40008000000 */
[----:B------:R-:W-:Y:S02]  /*3c00*/  USEL UR5, UR5, URZ, UP1 ;  /* 0x0000003f05057287 */ /* 0x000fe40008800000 */
[----:B------:R-:W-:Y:S01]  /*3c10*/  UPLOP3.LUT UP0, UPT, UPT, UPT, UPT, 0x80, 0x0 ;  /* 0x000000000000789c */ /* 0x000fe20003f0f070 */
[----:B------:R-:W-:Y:S01]  /*3c20*/  LOP3.LUT R4, R4, UR8, RZ, 0x3c, !PT ;  /* 0x0000000804047c12 */ /* 0x000fe2000f8e3cff */
[----:B------:R-:W-:Y:S09]  /*3c30*/  @P1 BRA `(.L_x_23) ;  /* 0xffffffe800841947 */ /* 0x000ff2000383ffff */
.L_x_18:
[----:B------:R-:W-:Y:S05]  /*3c40*/  @!P0 BRA `(.L_x_24) ;  /* 0x0000000000608947 */ /* 0x000fea0003800000 */
[----:B------:R-:W-:-:S04]  /*3c50*/  ULOP3.LUT UR4, UR6, 0x1, URZ, 0xfc, !UPT ;  /* 0x0000000106047892 */ /* 0x000fc8000f8efc3f */
[----:B------:R-:W-:-:S06]  /*3c60*/  UISETP.NE.AND UP0, UPT, UR4, 0x3, UPT ;  /* 0x000000030400788c */ /* 0x000fcc000bf05270 */
[----:B------:R-:W-:-:S13]  /*3c70*/  PLOP3.LUT P0, PT, PT, PT, UP0, 0x80, 0x0 ;  /* 0x000000000000781c */ /* 0x000fda0003f0f008 */
[----:B------:R-:W-:Y:S05]  /*3c80*/  @!P0 BRA `(.L_x_25) ;  /* 0x0000000000048947 */ /* 0x000fea0003800000 */
[----:B------:R-:W-:Y:S01]  /*3c90*/  BPT.TRAP 0x1 ;  /* 0x000000040000795c */ /* 0x000fe20000300000 */
.L_x_25:
[----:B------:R-:W-:Y:S01]  /*3ca0*/  ISETP.NE.AND P0, PT, R5, RZ, PT ;  /* 0x000000ff0500720c */ /* 0x000fe20003f05270 */
[----:B------:R-:W-:-:S12]  /*3cb0*/  BSSY B0, `(.L_x_26) ;  /* 0x000000d000007945 */ /* 0x000fd80003800000 */
[----:B------:R-:W-:Y:S05]  /*3cc0*/  @!P0 BRA `(.L_x_27) ;  /* 0x00000000002c8947 */ /* 0x000fea0003800000 */
[----:B------:R-:W1:Y:S01]  /*3cd0*/  S2UR UR8, SR_CgaCtaId ;  /* 0x00000000000879c3 */ /* 0x000e620000008800 */
[----:B------:R-:W-:-:S04]  /*3ce0*/  UIMAD.WIDE.U32 UR4, UR7, 0x38e38e39, URZ ;  /* 0x38e38e39070478a5 */ /* 0x000fc8000f8e003f */
[----:B------:R-:W-:-:S03]  /*3cf0*/  USHF.R.U32.HI UR4, URZ, 0x1, UR5 ;  /* 0x000000013f047899 */ /* 0x000fc60008011605 */
[----:B------:R-:W-:Y:S01]  /*3d00*/  UMOV UR5, 0x400 ;  /* 0x0000040000057882 */ /* 0x000fe20000000000 */
[----:B------:R-:W-:Y:S02]  /*3d10*/  UIMAD UR4, UR4, -0x9, UR7 ;  /* 0xfffffff7040478a4 */ /* 0x000fe4000f8e0207 */
[----:B-1----:R-:W-:-:S04]  /*3d20*/  ULEA UR5, UR8, UR5, 0x18 ;  /* 0x0000000508057291 */ /* 0x002fc8000f8ec03f */
[----:B------:R-:W-:-:S04]  /*3d30*/  ULEA UR4, UR4, UR5, 0x3 ;  /* 0x0000000504047291 */ /* 0x000fc8000f8e183f */
[----:B------:R-:W-:-:S06]  /*3d40*/  UIADD3 UR4, UR4, 0x36048, URZ ;  /* 0x0003604804047890 */ /* 0x000fcc000fffe03f */
[----:B------:R-:W-:-:S04]  /*3d50*/  MOV R0, UR4 ;  /* 0x0000000400007c02 */ /* 0x000fc80008000f00 */
[----:B------:R-:W-:-:S04]  /*3d60*/  PRMT R6, R6, 0x654, R0 ;  /* 0x0000065406067816 */ /* 0x000fc80000000000 */
[----:B------:R1:W-:Y:S03]  /*3d70*/  SYNCS.ARRIVE.TRANS64.RED.A1T0 RZ, [R6+URZ], RZ ;  /* 0x000000ff06ff79a7 */ /* 0x0003e6000810043f */
.L_x_27:
[----:B------:R-:W-:Y:S05]  /*3d80*/  BSYNC B0 ;  /* 0x0000000000007941 */ /* 0x000fea0003800000 */
.L_x_26:
[----:B------:R-:W-:-:S06]  /*3d90*/  UISETP.GT.U32.AND UP0, UPT, UR6, 0x1, UPT ;  /* 0x000000010600788c */ /* 0x000fcc000bf04070 */
[----:B------:R-:W-:-:S13]  /*3da0*/  PLOP3.LUT P0, PT, PT, PT, UP0, 0x80, 0x0 ;  /* 0x000000000000781c */ /* 0x000fda0003f0f008 */
[----:B------:R-:W-:Y:S05]  /*3db0*/  @P0 BRA `(.L_x_24) ;  /* 0x0000000000040947 */ /* 0x000fea0003800000 */
[----:B------:R-:W-:Y:S01]  /*3dc0*/  BPT.TRAP 0x1 ;  /* 0x000000040000795c */ /* 0x000fe20000300000 */
.L_x_24:
[----:B------:R-:W2:Y:S01]  /*3dd0*/  S2R R3, SR_CTAID.Y ;  /* 0x0000000000037919 */ /* 0x000ea20000002600 */
[----:B------:R-:W-:Y:S01]  /*3de0*/  LEA.HI R0, R8, R7, RZ, 0x2 ;  /* 0x0000000708007211 */ /* 0x000fe200078f10ff */
[----:B------:R-:W-:Y:S01]  /*3df0*/  ULDC.64 UR4, c[0x0][0x280] ;  /* 0x0000a00000047ab9 */ /* 0x000fe20000000a00 */
[----:B------:R-:W3:Y:S02]  /*3e00*/  S2R R4, SR_CTAID.X ;  /* 0x0000000000047919 */ /* 0x000ee40000002500 */
[--C-:B------:R-:W-:Y:S02]  /*3e10*/  SHF.R.S32.HI R14, RZ, 0x2, R0.reuse ;  /* 0x00000002ff0e7819 */ /* 0x100fe40000011400 */
[----:B------:R-:W-:Y:S02]  /*3e20*/  SHF.R.S32.HI R15, RZ, 0x1f, R0 ;  /* 0x0000001fff0f7819 */ /* 0x000fe40000011400 */
[----:B------:R-:W-:Y:S02]  /*3e30*/  LOP3.LUT R0, R0, 0x7ffffffc, RZ, 0xc0, !PT ;  /* 0x7ffffffc00007812 */ /* 0x000fe400078ec0ff */
[----:B------:R-:W-:-:S03]  /*3e40*/  LEA.HI R15, R15, R14, RZ, 0x3 ;  /* 0x0000000e0f0f7211 */ /* 0x000fc600078f18ff */
[----:B------:R-:W-:Y:S01]  /*3e50*/  IMAD.IADD R0, R7, 0x1, -R0 ;  /* 0x0000000107007824 */ /* 0x000fe200078e0a00 */
[----:B------:R-:W-:Y:S02]  /*3e60*/  LOP3.LUT R15, R15, 0xfffffff8, RZ, 0xc0, !PT ;  /* 0xfffffff80f0f7812 */ /* 0x000fe400078ec0ff */
[----:B------:R-:W-:Y:S01]  /*3e70*/  LEA.HI R7, R8, R7, RZ, 0x5 ;  /* 0x0000000708077211 */ /* 0x000fe200078f28ff */
[----:B------:R-:W-:Y:S02]  /*3e80*/  IMAD.SHL.U32 R0, R0, 0x2, RZ ;  /* 0x0000000200007824 */ /* 0x000fe400078e00ff */
[----:B------:R-:W-:-:S03]  /*3e90*/  IMAD.IADD R14, R14, 0x1, -R15 ;  /* 0x000000010e0e7824 */ /* 0x000fc600078e0a0f */
[----:B------:R-:W-:Y:S02]  /*3ea0*/  SHF.R.S32.HI R2, RZ, 0x1f, R0 ;  /* 0x0000001fff027819 */ /* 0x000fe40000011400 */
[--C-:B------:R-:W-:Y:S01]  /*3eb0*/  SHF.R.S32.HI R15, RZ, 0x1f, R14.reuse ;  /* 0x0000001fff0f7819 */ /* 0x100fe2000001140e */
[----:B--2---:R-:W-:Y:S02]  /*3ec0*/  IMAD.SHL.U32 R3, R3, 0x80, RZ ;  /* 0x0000008003037824 */ /* 0x004fe400078e00ff */
[----:B---3--:R-:W-:-:S03]  /*3ed0*/  IMAD.WIDE R12, R4, 0x100, R14 ;  /* 0x00000100040c7825 */ /* 0x008fc600078e020e */
[C---:B------:R-:W-:Y:S02]  /*3ee0*/  IADD3 R10, P1, R3.reuse, R0, RZ ;  /* 0x00000000030a7210 */ /* 0x040fe40007f3e0ff */
[C---:B------:R-:W-:Y:S02]  /*3ef0*/  ISETP.GE.AND P0, PT, R3.reuse, UR5, PT ;  /* 0x0000000503007c0c */ /* 0x040fe4000bf06270 */
[----:B------:R-:W-:Y:S02]  /*3f00*/  IADD3 R0, -R0, UR5, -R3 ;  /* 0x0000000500007c10 */ /* 0x000fe4000fffe903 */
[----:B------:R-:W-:Y:S01]  /*3f10*/  LEA.HI.X.SX32 R11, R3, R2, 0x1, P1 ;  /* 0x00000002030b7211 */ /* 0x000fe200008f0eff */
[----:B------:R-:W-:Y:S01]  /*3f20*/  IMAD.SHL.U32 R3, R4, 0x100, RZ ;  /* 0x0000010004037824 */ /* 0x000fe200078e00ff */
[----:B------:R-:W-:-:S04]  /*3f30*/  SHF.R.S32.HI R2, RZ, 0x5, R7 ;  /* 0x00000005ff027819 */ /* 0x000fc80000011407 */
[----:B------:R-:W-:Y:S01]  /*3f40*/  ISETP.GE.OR P0, PT, R3, UR4, P0 ;  /* 0x0000000403007c0c */ /* 0x000fe20008706670 */
[----:B------:R-:W-:-:S04]  /*3f50*/  IMAD.WIDE R12, R2, 0x10, R12 ;  /* 0x00000010020c7825 */ /* 0x000fc800078e020c */
[----:B------:R-:W-:-:S05]  /*3f60*/  IMAD R2, R2, -0x10, -R3 ;  /* 0xfffffff002027824 */ /* 0x000fca00078e0a03 */
[----:B------:R-:W-:-:S03]  /*3f70*/  IADD3 R14, R2, UR4, -R14 ;  /* 0x00000004020e7c10 */ /* 0x000fc6000fffe80e */
[----:B------:R-:W-:Y:S05]  /*3f80*/  @P0 EXIT ;  /* 0x000000000000094d */ /* 0x000fea0003800000 */
[----:B------:R-:W-:Y:S01]  /*3f90*/  FSETP.NEU.AND P2, PT, RZ, UR16, PT ;  /* 0x00000010ff007c0b */ /* 0x000fe2000bf4d000 */
[----:B------:R-:W-:Y:S01]  /*3fa0*/  ULDC.64 UR18, c[0x0][0x5d0] ;  /* 0x0001740000127ab9 */ /* 0x000fe20000000a00 */
[----:B------:R-:W-:Y:S01]  /*3fb0*/  ISETP.GT.AND P0, PT, R14, RZ, PT ;  /* 0x000000ff0e00720c */ /* 0x000fe20003f04270 */
[----:B------:R-:W-:Y:S01]  /*3fc0*/  IMAD R2, R13, UR18, RZ ;  /* 0x000000120d027c24 */ /* 0x000fe2000f8e02ff */
[----:B------:R-:W-:Y:S02]  /*3fd0*/  USHF.L.U64.HI UR5, UR18, 0x3, UR19 ;  /* 0x0000000312057899 */ /* 0x000fe40008010213 */
[----:B------:R-:W-:Y:S01]  /*3fe0*/  IMAD.WIDE.U32 R4, R12, UR18, R10 ;  /* 0x000000120c047c25 */ /* 0x000fe2000f8e000a */
[----:B------:R-:W-:Y:S01]  /*3ff0*/  USHF.L.U32 UR4, UR18, 0x3, URZ ;  /* 0x0000000312047899 */ /* 0x000fe2000800063f */
[----:B------:R-:W-:Y:S02]  /*4000*/  ISETP.GT.AND P1, PT, R0, RZ, P0 ;  /* 0x000000ff0000720c */ /* 0x000fe40000724270 */
[----:B------:R-:W-:-:S04]  /*4010*/  IMAD R2, R12, UR19, R2 ;  /* 0x000000130c027c24 */ /* 0x000fc8000f8e0202 */
[----:B------:R-:W-:Y:S01]  /*4020*/  IMAD.IADD R3, R5, 0x1, R2 ;  /* 0x0000000105037824 */ /* 0x000fe200078e0202 */
[----:B------:R-:W-:Y:S06]  /*4030*/  @!P2 BRA `(.L_x_28) ;  /* 0x000000b000c0a947 */ /* 0x000fec0003800000 */
[----:B------:R-:W-:Y:S01]  /*4040*/  ULDC.64 UR6, c[0x0][0x5c8] ;  /* 0x0001720000067ab9 */ /* 0x000fe20000000a00 */
[----:B------:R-:W-:Y:S01]  /*4050*/  ULDC.64 UR20, c[0x0][0x5b0] ;  /* 0x00016c0000147ab9 */ /* 0x000fe20000000a00 */
[C---:B------:R-:W-:Y:S01]  /*4060*/  LEA R2, P2, R4.reuse, UR6, 0x1 ;  /* 0x0000000604027c11 */ /* 0x040fe2000f8408ff */
[----:B-1----:R-:W-:Y:S01]  /*4070*/  IMAD R6, R13, UR20, RZ ;  /* 0x000000140d067c24 */ /* 0x002fe2000f8e02ff */
[----:B------:R-:W-:Y:S01]  /*4080*/  ULDC.64 UR22, c[0x0][0x5a8] ;  /* 0x00016a0000167ab9 */ /* 0x000fe20000000a00 */
[----:B------:R-:W2:Y:S01]  /*4090*/  LDL.LU R16, [R1] ;  /* 0x0000000001107983 */ /* 0x000ea20000300800 */
[----:B------:R-:W-:Y:S01]  /*40a0*/  LEA.HI.X R3, R4, UR7, R3, 0x1, P2 ;  /* 0x0000000704037c11 */ /* 0x000fe200090f0c03 */
[C---:B------:R-:W-:Y:S02]  /*40b0*/  IMAD R6, R12.reuse, UR21, R6 ;  /* 0x000000150c067c24 */ /* 0x040fe4000f8e0206 */
[----:B------:R-:W-:-:S04]  /*40c0*/  IMAD.WIDE.U32 R4, R12, UR20, R10 ;  /* 0x000000140c047c25 */ /* 0x000fc8000f8e000a */
[----:B------:R-:W-:Y:S01]  /*40d0*/  IMAD.IADD R5, R5, 0x1, R6 ;  /* 0x0000000105057824 */ /* 0x000fe200078e0206 */
[----:B------:R-:W-:-:S04]  /*40e0*/  LEA R8, P2, R4, UR22, 0x1 ;  /* 0x0000001604087c11 */ /* 0x000fc8000f8408ff */
[----:B------:R-:W-:-:S05]  /*40f0*/  LEA.HI.X R9, R4, UR23, R5, 0x1, P2 ;  /* 0x0000001704097c11 */ /* 0x000fca00090f0c05 */
[----:B------:R-:W3:Y:S01]  /*4100*/  @P1 LDG.E.LTC128B.U16 R15, desc[UR14][R8.64] ;  /* 0x0000000e080f1981 */ /* 0x000ee2000c1e1520 */
[----:B------:R-:W-:Y:S01]  /*4110*/  ISETP.GT.AND P2, PT, R0, 0x1, P0 ;  /* 0x000000010000780c */ /* 0x000fe20000744270 */
[----:B------:R-:W-:Y:S01]  /*4120*/  BSSY B0, `(.L_x_29) ;  /* 0x0000008000007945 */ /* 0x000fe20003800000 */
[----:B---3--:R-:W-:-:S04]  /*4130*/  IMAD.U32 R4, R15, 0x10000, RZ ;  /* 0x000100000f047824 */ /* 0x008fc800078e00ff */
[----:B------:R-:W-:-:S04]  /*4140*/  FMUL R4, R4, UR16 ;  /* 0x0000001004047c20 */ /* 0x000fc80008400000 */
[----:B--2---:R-:W-:-:S05]  /*4150*/  FFMA R4, R16, UR13, R4 ;  /* 0x0000000d10047c23 */ /* 0x004fca0008000004 */
[----:B------:R-:W-:-:S05]  /*4160*/  F2FP.BF16.F32.PACK_AB R4, RZ, R4 ;  /* 0x00000004ff04723e */ /* 0x000fca00000010ff */
[----:B------:R1:W-:Y:S01]  /*4170*/  @P1 STG.E.U16 desc[UR14][R2.64], R4 ;  /* 0x0000000402001986 */ /* 0x0003e2000c10150e */
[----:B------:R-:W-:Y:S05]  /*4180*/  @!P2 BRA `(.L_x_30) ;  /* 0x000000000004a947 */ /* 0x000fea0003800000 */
[----:B------:R2:W5:Y:S02]  /*4190*/  LDG.E.LTC128B.U16 R15, desc[UR14][R8.64+0x2] ;  /* 0x0000020e080f7981 */ /* 0x000564000c1e1520 */
.L_x_30:
[----:B------:R-:W-:Y:S05]  /*41a0*/  BSYNC B0 ;  /* 0x0000000000007941 */ /* 0x000fea0003800000 */
.L_x_29:
[----:B------:R-:W3:Y:S01]  /*41b0*/  LDL.LU R5, [R1+0x4] ;  /* 0x0000040001057983 */ /* 0x000ee20000300800 */
[----:B-1---5:R-:W-:Y:S01]  /*41c0*/  IMAD.U32 R4, R15, 0x10000, RZ ;  /* 0x000100000f047824 */ /* 0x022fe200078e00ff */
[----:B------:R-:W-:Y:S02]  /*41d0*/  USHF.L.U64.HI UR11, UR20, 0x3, UR21 ;  /* 0x00000003140b7899 */ /* 0x000fe40008010215 */
[----:B------:R-:W-:Y:S01]  /*41e0*/  USHF.L.U32 UR10, UR20, 0x3, URZ ;  /* 0x00000003140a7899 */ /* 0x000fe2000800063f */
[----:B------:R-:W-:Y:S01]  /*41f0*/  FMUL R4, R4, UR16 ;  /* 0x0000001004047c20 */ /* 0x000fe20008400000 */
[----:B------:R-:W-:Y:S01]  /*4200*/  IMAD.U32 R17, RZ, RZ, UR20 ;  /* 0x00000014ff117e24 */ /* 0x000fe2000f8e00ff */
[----:B------:R-:W4:Y:S02]  /*4210*/  LDL.LU R18, [R1+0x8] ;  /* 0x0000080001127983 */ /* 0x000f240000300800 */
[----:B---3--:R-:W-:-:S05]  /*4220*/  FFMA R4, R5, UR13, R4 ;  /* 0x0000000d05047c23 */ /* 0x008fca0008000004 */
[----:B------:R-:W-:-:S05]  /*4230*/  F2FP.BF16.F32.PACK_AB R4, RZ, R4 ;  /* 0x00000004ff04723e */ /* 0x000fca00000010ff */
[----:B------:R1:W-:Y:S02]  /*4240*/  @P2 STG.E.U16 desc[UR14][R2.64+0x2], R4 ;  /* 0x0000020402002986 */ /* 0x0003e4000c10150e */
[----:B-1----:R-:W-:-:S03]  /*4250*/  IMAD.WIDE.U32 R4, R12, R17, UR10 ;  /* 0x0000000a0c047e25 */ /* 0x002fc6000f8e0011 */
[----:B------:R-:W-:-:S04]  /*4260*/  IADD3 R4, P1, R10, R4, RZ ;  /* 0x000000040a047210 */ /* 0x000fc80007f3e0ff */
[----:B------:R-:W-:Y:S02]  /*4270*/  IADD3.X R5, R11, R6, R5, P1, !PT ;  /* 0x000000060b057210 */ /* 0x000fe40000ffe405 */
[----:B------:R-:W-:Y:S02]  /*4280*/  ISETP.GT.AND P1, PT, R14, 0x8, PT ;  /* 0x000000080e00780c */ /* 0x000fe40003f24270 */
[----:B------:R-:W-:Y:S02]  /*4290*/  LEA R6, P3, R4, UR22, 0x1 ;  /* 0x0000001604067c11 */ /* 0x000fe4000f8608ff */
[----:B------:R-:W-:Y:S02]  /*42a0*/  ISETP.GT.AND P2, PT, R0, RZ, P1 ;  /* 0x000000ff0000720c */ /* 0x000fe40000f44270 */
[----:B------:R-:W-:-:S11]  /*42b0*/  LEA.HI.X R7, R4, UR23, R5, 0x1, P3 ;  /* 0x0000001704077c11 */ /* 0x000fd600098f0c05 */
[----:B------:R-:W3:Y:S01]  /*42c0*/  @P2 LDG.E.LTC128B.U16 R15, desc[UR14][R6.64] ;  /* 0x0000000e060f2981 */ /* 0x000ee2000c1e1520 */
[----:B------:R-:W-:Y:S01]  /*42d0*/  USHF.L.U32 UR8, UR4, 0x1, URZ ;  /* 0x0000000104087899 */ /* 0x000fe2000800063f */
[----:B------:R-:W-:Y:S01]  /*42e0*/  ISETP.GT.AND P3, PT, R0, 0x1, P1 ;  /* 0x000000010000780c */ /* 0x000fe20000f64270 */
[----:B------:R-:W-:Y:S01]  /*42f0*/  USHF.L.U64.HI UR5, UR4, 0x1, UR5 ;  /* 0x0000000104057899 */ /* 0x000fe20008010205 */
[----:B------:R-:W-:Y:S03]  /*4300*/  BSSY B0, `(.L_x_31) ;  /* 0x000000b000007945 */ /* 0x000fe60003800000 */
[----:B------:R-:W-:Y:S01]  /*4310*/  IADD3 R4, P4, R2, UR8, RZ ;  /* 0x0000000802047c10 */ /* 0x000fe2000ff9e0ff */
[----:B---3--:R-:W-:-:S04]  /*4320*/  IMAD.U32 R5, R15, 0x10000, RZ ;  /* 0x000100000f057824 */ /* 0x008fc800078e00ff */
[----:B------:R-:W-:-:S04]  /*4330*/  FMUL R5, R5, UR16 ;  /* 0x0000001005057c20 */ /* 0x000fc80008400000 */
[----:B----4-:R-:W-:-:S05]  /*4340*/  FFMA R5, R18, UR13, R5 ;  /* 0x0000000d12057c23 */ /* 0x010fca0008000005 */
[----:B------:R-:W-:-:S04]  /*4350*/  F2FP.BF16.F32.PACK_AB R5, RZ, R5 ;  /* 0x00000005ff05723e */ /* 0x000fc800000010ff */
[----:B------:R-:W-:Y:S02]  /*4360*/  PRMT R16, R5, 0x7610, R16 ;  /* 0x0000761005107816 */ /* 0x000fe40000000010 */
[----:B------:R-:W-:-:S05]  /*4370*/  IADD3.X R5, R3, UR5, RZ, P4, !PT ;  /* 0x0000000503057c10 */ /* 0x000fca000a7fe4ff */
[----:B------:R1:W-:Y:S01]  /*4380*/  @P2 STG.E.U16 desc[UR14][R4.64], R16 ;  /* 0x0000001004002986 */ /* 0x0003e2000c10150e */
[----:B------:R-:W-:Y:S05]  /*4390*/  @!P3 BRA `(.L_x_32) ;  /* 0x000000000004b947 */ /* 0x000fea0003800000 */
[----:B------:R3:W5:Y:S02]  /*43a0*/  LDG.E.LTC128B.U16 R15, desc[UR14][R6.64+0x2] ;  /* 0x0000020e060f7981 */ /* 0x000764000c1e1520 */
.L_x_32:
[----:B------:R-:W-:Y:S05]  /*43b0*/  BSYNC B0 ;  /* 0x0000000000007941 */ /* 0x000fea0003800000 */
.L_x_31:
[----:B------:R-:W4:Y:S01]  /*43c0*/  LDL.LU R18, [R1+0xc] ;  /* 0x00000c0001127983 */ /* 0x000f220000300800 */
[----:B-1---5:R-:W-:Y:S01]  /*43d0*/  IMAD.U32 R16, R15, 0x10000, RZ ;  /* 0x000100000f107824 */ /* 0x022fe200078e00ff */
[----:B------:R-:W-:Y:S01]  /*43e0*/  ISETP.GT.AND P2, PT, R0, 0x8, P0 ;  /* 0x000000080000780c */ /* 0x000fe20000744270 */
[----:B------:R-:W-:Y:S02]  /*43f0*/  BSSY B0, `(.L_x_33) ;  /* 0x0000007000007945 */ /* 0x000fe40003800000 */
[----:B------:R-:W-:-:S04]  /*4400*/  FMUL R16, R16, UR16 ;  /* 0x0000001010107c20 */ /* 0x000fc80008400000 */
[----:B----4-:R-:W-:-:S05]  /*4410*/  FFMA R16, R18, UR13, R16 ;  /* 0x0000000d12107c23 */ /* 0x010fca0008000010 */
[----:B------:R-:W-:-:S05]  /*4420*/  F2FP.BF16.F32.PACK_AB R16, RZ, R16 ;  /* 0x00000010ff10723e */ /* 0x000fca00000010ff */
[----:B------:R1:W-:Y:S01]  /*4430*/  @P3 STG.E.U16 desc[UR14][R4.64+0x2], R16 ;  /* 0x0000021004003986 */ /* 0x0003e2000c10150e */
[----:B------:R-:W-:Y:S05]  /*4440*/  @!P2 BRA `(.L_x_34) ;  /* 0x000000000004a947 */ /* 0x000fea0003800000 */
[----:B------:R4:W5:Y:S02]  /*4450*/  LDG.E.LTC128B.U16 R15, desc[UR14][R8.64+0x10] ;  /* 0x0000100e080f7981 */ /* 0x000964000c1e1520 */
.L_x_34:
[----:B------:R-:W-:Y:S05]  /*4460*/  BSYNC B0 ;  /* 0x0000000000007941 */ /* 0x000fea0003800000 */
.L_x_33:
[----:B------:R-:W2:Y:S01]  /*4470*/  LDL.LU R18, [R1+0x10] ;  /* 0x0000100001127983 */ /* 0x000ea20000300800 */
[----:B-1---5:R-:W-:Y:S01]  /*4480*/  IMAD.U32 R16, R15, 0x10000, RZ ;  /* 0x000100000f107824 */ /* 0x022fe200078e00ff */
[----:B------:R-:W-:Y:S03]  /*4490*/  BSSY B0, `(.L_x_35) ;  /* 0x0000008000007945 */ /* 0x000fe60003800000 */
[----:B------:R-:W-:-:S04]  /*44a0*/  FMUL R16, R16, UR16 ;  /* 0x0000001010107c20 */ /* 0x000fc80008400000 */
[----:B--2---:R-:W-:-:S05]  /*44b0*/  FFMA R16, R18, UR13, R16 ;  /* 0x0000000d12107c23 */ /* 0x004fca0008000010 */
[----:B------:R-:W-:-:S05]  /*44c0*/  F2FP.BF16.F32.PACK_AB R16, RZ, R16 ;  /* 0x00000010ff10723e */ /* 0x000fca00000010ff */
[----:B------:R1:W-:Y:S01]  /*44d0*/  @P2 STG.E.U16 desc[UR14][R2.64+0x10], R16 ;  /* 0x0000101002002986 */ /* 0x0003e2000c10150e */
[----:B------:R-:W-:-:S13]  /*44e0*/  ISETP.GT.AND P2, PT, R0, 0x9, P0 ;  /* 0x000000090000780c */ /* 0x000fda0000744270 */
[----:B-1----:R-:W-:Y:S05]  /*44f0*/  @!P2 BRA `(.L_x_36) ;  /* 0x000000000004a947 */ /* 0x002fea0003800000 */
[----:B------:R1:W5:Y:S02]  /*4500*/  LDG.E.LTC128B.U16 R15, desc[UR14][R8.64+0x12] ;  /* 0x0000120e080f7981 */ /* 0x000364000c1e1520 */
.L_x_36:
[----:B------:R-:W-:Y:S05]  /*4510*/  BSYNC B0 ;  /* 0x0000000000007941 */ /* 0x000fea0003800000 */
.L_x_35:
[----:B------:R-:W2:Y:S01]  /*4520*/  LDL.LU R18, [R1+0x14] ;  /* 0x0000140001127983 */ /* 0x000ea20000300800 */
[----:B-----5:R-:W-:Y:S01]  /*4530*/  IMAD.U32 R16, R15, 0x10000, RZ ;  /* 0x000100000f107824 */ /* 0x020fe200078e00ff */
[----:B------:R-:W-:Y:S01]  /*4540*/  ISETP.GT.AND P3, PT, R0, 0x8, P1 ;  /* 0x000000080000780c */ /* 0x000fe20000f64270 */
[----:B------:R-:W-:Y:S02]  /*4550*/  BSSY B0, `(.L_x_37) ;  /* 0x0000007000007945 */ /* 0x000fe40003800000 */
[----:B------:R-:W-:-:S04]  /*4560*/  FMUL R16, R16, UR16 ;  /* 0x0000001010107c20 */ /* 0x000fc80008400000 */
[----:B--2---:R-:W-:-:S05]  /*4570*/  FFMA R16, R18, UR13, R16 ;  /* 0x0000000d12107c23 */ /* 0x004fca0008000010 */
[----:B------:R-:W-:-:S05]  /*4580*/  F2FP.BF16.F32.PACK_AB R16, RZ, R16 ;  /* 0x00000010ff10723e */ /* 0x000fca00000010ff */
[----:B------:R2:W-:Y:S01]  /*4590*/  @P2 STG.E.U16 desc[UR14][R2.64+0x12], R16 ;  /* 0x0000121002002986 */ /* 0x0005e2000c10150e */
[----:B------:R-:W-:Y:S05]  /*45a0*/  @!P3 BRA `(.L_x_38) ;  /* 0x000000000004b947 */ /* 0x000fea0003800000 */
[----:B------:R0:W5:Y:S02]  /*45b0*/  LDG.E.LTC128B.U16 R15, desc[UR14][R6.64+0x10] ;  /* 0x0000100e060f7981 */ /* 0x000164000c1e1520 */
.L_x_38:
[----:B------:R-:W-:Y:S05]  /*45c0*/  BSYNC B0 ;  /* 0x0000000000007941 */ /* 0x000fea0003800000 */
.L_x_37:
[----:B------:R-:W3:Y:S01]  /*45d0*/  LDL.LU R18, [R1+0x18] ;  /* 0x0000180001127983 */ /* 0x000ee20000300800 */
[----:B--2--5:R-:W-:Y:S01]  /*45e0*/  IMAD.U32 R16, R15, 0x10000, RZ ;  /* 0x000100000f107824 */ /* 0x024fe200078e00ff */
[----:B------:R-:W-:Y:S01]  /*45f0*/  ISETP.GT.AND P2, PT, R0, 0x9, P1 ;  /* 0x000000090000780c */ /* 0x000fe20000f44270 */
[----:B------:R-:W-:Y:S02]  /*4600*/  BSSY B0, `(.L_x_39) ;  /* 0x0000007000007945 */ /* 0x000fe40003800000 */
[----:B------:R-:W-:-:S04]  /*4610*/  FMUL R16, R16, UR16 ;  /* 0x0000001010107c20 */ /* 0x000fc80008400000 */
[----:B---3--:R-:W-:-:S05]  /*4620*/  FFMA R16, R18, UR13, R16 ;  /* 0x0000000d12107c23 */ /* 0x008fca0008000010 */
[----:B------:R-:W-:-:S05]  /*4630*/  F2FP.BF16.F32.PACK_AB R16, RZ, R16 ;  /* 0x00000010ff10723e */ /* 0x000fca00000010ff */
[----:B------:R2:W-:Y:S01]  /*4640*/  @P3 STG.E.U16 desc[UR14][R4.64+0x10], R16 ;  /* 0x0000101004003986 */ /* 0x0005e2000c10150e */
[----:B------:R-:W-:Y:S05]  /*4650*/  @!P2 BRA `(.L_x_40) ;  /* 0x000000000004a947 */ /* 0x000fea0003800000 */
[----:B------:R3:W5:Y:S02]  /*4660*/  LDG.E.LTC128B.U16 R15, desc[UR14][R6.64+0x12] ;  /* 0x0000120e060f7981 */ /* 0x000764000c1e1520 */
.L_x_40:
[----:B------:R-:W-:Y:S05]  /*4670*/  BSYNC B0 ;  /* 0x0000000000007941 */ /* 0x000fea0003800000 */
.L_x_39:
[----:B------:R-:W4:Y:S01]  /*4680*/  LDL.LU R18, [R1+0x1c] ;  /* 0x00001c0001127983 */ /* 0x000f220000300800 */
[----:B--2--5:R-:W-:Y:S01]  /*4690*/  IMAD.U32 R16, R15, 0x10000, RZ ;  /* 0x000100000f107824 */ /* 0x024fe200078e00ff */
        /* <DEDUP_REMOVED lines=8> */
.L_x_42:
[----:B------:R-:W-:Y:S05]  /*4720*/  BSYNC B0 ;  /* 0x0000000000007941 */ /* 0x000fea0003800000 */
.L_x_41:
        /* <DEDUP_REMOVED lines=10> */
.L_x_44:
[----:B------:R-:W-:Y:S05]  /*47d0*/  BSYNC B0 ;  /* 0x0000000000007941 */ /* 0x000fea0003800000 */
.L_x_43:
[----:B------:R-:W4:Y:S01]  /*47e0*/  LDL.LU R18, [R1+0x24] ;  /* 0x0000240001127983 */ /* 0x000f220000300800 */
[----:B--2--5:R-:W-:Y:S01]  /*47f0*/  SHF.L.U32 R16, R15, 0x10, RZ ;  /* 0x000000100f107819 */ /* 0x024fe200000006ff */
[----:B------:R-:W-:Y:S01]  /*4800*/  BSSY B0, `(.L_x_45) ;  /* 0x0000008000007945 */ /* 0x000fe20003800000 */
[----:B------:R-:W-:-:S03]  /*4810*/  ISETP.GT.AND P3, PT, R0, 0x10, P1 ;  /* 0x000000100000780c */ /* 0x000fc60000f64270 */
[----:B------:R-:W-:-:S04]  /*4820*/  FMUL R16, R16, UR16 ;  /* 0x0000001010107c20 */ /* 0x000fc80008400000 */
[----:B----4-:R-:W-:-:S05]  /*4830*/  FFMA R16, R18, UR13, R16 ;  /* 0x0000000d12107c23 */ /* 0x010fca0008000010 */
[----:B------:R-:W-:-:S05]  /*4840*/  F2FP.BF16.F32.PACK_AB R16, RZ, R16 ;  /* 0x00000010ff10723e */ /* 0x000fca00000010ff */
[----:B------:R2:W-:Y:S01]  /*4850*/  @P2 STG.E.U16 desc[UR14][R2.64+0x22], R16 ;  /* 0x0000221002002986 */ /* 0x0005e2000c10150e */
[----:B------:R-:W-:Y:S05]  /*4860*/  @!P3 BRA `(.L_x_46) ;  /* 0x000000000004b947 */ /* 0x000fea0003800000 */
[----:B------:R4:W5:Y:S02]  /*4870*/  LDG.E.LTC128B.U16 R15, desc[UR14][R6.64+0x20] ;  /* 0x0000200e060f7981 */ /* 0x000964000c1e1520 */
.L_x_46:
[----:B------:R-:W-:Y:S05]  /*4880*/  BSYNC B0 ;  /* 0x0000000000007941 */ /* 0x000fea0003800000 */
.L_x_45:
        /* <DEDUP_REMOVED lines=10> */
.L_x_48:
[----:B------:R-:W-:Y:S05]  /*4930*/  BSYNC B0 ;  /* 0x0000000000007941 */ /* 0x000fea0003800000 */
.L_x_47:
        /* <DEDUP_REMOVED lines=10> */
.L_x_50:
[----:B------:R-:W-:Y:S05]  /*49e0*/  BSYNC B0 ;  /* 0x0000000000007941 */ /* 0x000fea0003800000 */
.L_x_49:
        /* <DEDUP_REMOVED lines=10> */
.L_x_52:
[----:B------:R-:W-:Y:S05]  /*4a90*/  BSYNC B0 ;  /* 0x0000000000007941 */ /* 0x000fea0003800000 */
.L_x_51:
        /* <DEDUP_REMOVED lines=10> */
.L_x_54:
[----:B------:R-:W-:Y:S05]  /*4b40*/  BSYNC B0 ;  /* 0x0000000000007941 */ /* 0x000fea0003800000 */
.L_x_53:
        /* <DEDUP_REMOVED lines=10> */
.L_x_56:
[----:B------:R-:W-:Y:S05]  /*4bf0*/  BSYNC B0 ;  /* 0x0000000000007941 */ /* 0x000fea0003800000 */
.L_x_55:
        /* <DEDUP_REMOVED lines=10> */
.L_x_58:
[----:B------:R-:W-:Y:S05]  /*4ca0*/  BSYNC B0 ;  /* 0x0000000000007941 */ /* 0x000fea0003800000 */
.L_x_57:
        /* <DEDUP_REMOVED lines=10> */
.L_x_60:
[----:B------:R-:W-:Y:S05]  /*4d50*/  BSYNC B0 ;  /* 0x0000000000007941 */ /* 0x000fea0003800000 */
.L_x_59:
        /* <DEDUP_REMOVED lines=10> */
.L_x_62:
[----:B------:R-:W-:Y:S05]  /*4e00*/  BSYNC B0 ;  /* 0x0000000000007941 */ /* 0x000fea0003800000 */
.L_x_61:
        /* <DEDUP_REMOVED lines=10> */
.L_x_64:
[----:B------:R-:W-:Y:S05]  /*4eb0*/  BSYNC B0 ;  /* 0x0000000000007941 */ /* 0x000fea0003800000 */
.L_x_63:
        /* <DEDUP_REMOVED lines=10> */
.L_x_66:
[----:B------:R-:W-:Y:S05]  /*4f60*/  BSYNC B0 ;  /* 0x0000000000007941 */ /* 0x000fea0003800000 */
.L_x_65:
        /* <DEDUP_REMOVED lines=10> */
.L_x_68:
[----:B------:R-:W-:Y:S05]  /*5010*/  BSYNC B0 ;  /* 0x0000000000007941 */ /* 0x000fea0003800000 */
.L_x_67:
        /* <DEDUP_REMOVED lines=10> */
.L_x_70:
[----:B------:R-:W-:Y:S05]  /*50c0*/  BSYNC B0 ;  /* 0x0000000000007941 */ /* 0x000fea0003800000 */
.L_x_69:
        /* <DEDUP_REMOVED lines=10> */
.L_x_72:
[----:B------:R-:W-:Y:S05]  /*5170*/  BSYNC B0 ;  /* 0x0000000000007941 */ /* 0x000fea0003800000 */
.L_x_71:
        /* <DEDUP_REMOVED lines=10> */
.L_x_74:
[----:B------:R-:W-:Y:S05]  /*5220*/  BSYNC B0 ;  /* 0x0000000000007941 */ /* 0x000fea0003800000 */
.L_x_73:
        /* <DEDUP_REMOVED lines=10> */
.L_x_76:
[----:B------:R-:W-:Y:S05]  /*52d0*/  BSYNC B0 ;  /* 0x0000000000007941 */ /* 0x000fea0003800000 */
.L_x_75:
        /* <DEDUP_REMOVED lines=10> */
.L_x_78:
[----:B------:R-:W-:Y:S05]  /*5380*/  BSYNC B0 ;  /* 0x0000000000007941 */ /* 0x000fea0003800000 */
.L_x_77:
        /* <DEDUP_REMOVED lines=10> */
.L_x_80:
[----:B------:R-:W-:Y:S05]  /*5430*/  BSYNC B0 ;  /* 0x0000000000007941 */ /* 0x000fea0003800000 */
.L_x_79:
        /* <DEDUP_REMOVED lines=10> */
.L_x_82:
[----:B------:R-:W-:Y:S05]  /*54e0*/  BSYNC B0 ;  /* 0x0000000000007941 */ /* 0x000fea0003800000 */
.L_x_81:
        /* <DEDUP_REMOVED lines=10> */
.L_x_84:
[----:B------:R-:W-:Y:S05]  /*5590*/  BSYNC B0 ;  /* 0x0000000000007941 */ /* 0x000fea0003800000 */
.L_x_83:
        /* <DEDUP_REMOVED lines=10> */
.L_x_86:
[----:B------:R-:W-:Y:S05]  /*5640*/  BSYNC B0 ;  /* 0x0000000000007941 */ /* 0x000fea0003800000 */
.L_x_85:
        /* <DEDUP_REMOVED lines=10> */
.L_x_88:
[----:B------:R-:W-:Y:S05]  /*56f0*/  BSYNC B0 ;  /* 0x0000000000007941 */ /* 0x000fea0003800000 */
.L_x_87:
        /* <DEDUP_REMOVED lines=10> */
.L_x_90:
[----:B------:R-:W-:Y:S05]  /*57a0*/  BSYNC B0 ;  /* 0x0000000000007941 */ /* 0x000fea0003800000 */
.L_x_89:
        /* <DEDUP_REMOVED lines=10> */
.L_x_92:
[----:B------:R-:W-:Y:S05]  /*5850*/  BSYNC B0 ;  /* 0x0000000000007941 */ /* 0x000fea0003800000 */
.L_x_91:
        /* <DEDUP_REMOVED lines=10> */
.L_x_94:
[----:B------:R-:W-:Y:S05]  /*5900*/  BSYNC B0 ;  /* 0x0000000000007941 */ /* 0x000fea0003800000 */
.L_x_93:
        /* <DEDUP_REMOVED lines=10> */
.L_x_96:
[----:B------:R-:W-:Y:S05]  /*59b0*/  BSYNC B0 ;  /* 0x0000000000007941 */ /* 0x000fea0003800000 */
.L_x_95:
        /* <DEDUP_REMOVED lines=10> */
.L_x_98:
[----:B------:R-:W-:Y:S05]  /*5a60*/  BSYNC B0 ;  /* 0x0000000000007941 */ /* 0x000fea0003800000 */
.L_x_97:
        /* <DEDUP_REMOVED lines=10> */
.L_x_100:
[----:B------:R-:W-:Y:S05]  /*5b10*/  BSYNC B0 ;  /* 0x0000000000007941 */ /* 0x000fea0003800000 */
.L_x_99:
        /* <DEDUP_REMOVED lines=10> */
.L_x_102:
[----:B------:R-:W-:Y:S05]  /*5bc0*/  BSYNC B0 ;  /* 0x0000000000007941 */ /* 0x000fea0003800000 */
.L_x_101:
        /* <DEDUP_REMOVED lines=10> */
.L_x_104:
[----:B------:R-:W-:Y:S05]  /*5c70*/  BSYNC B0 ;  /* 0x0000000000007941 */ /* 0x000fea0003800000 */
.L_x_103:
        /* <DEDUP_REMOVED lines=10> */
.L_x_106:
[----:B------:R-:W-:Y:S05]  /*5d20*/  BSYNC B0 ;  /* 0x0000000000007941 */ /* 0x000fea0003800000 */
.L_x_105:
        /* <DEDUP_REMOVED lines=10> */
.L_x_108:
[----:B------:R-:W-:Y:S05]  /*5dd0*/  BSYNC B0 ;  /* 0x0000000000007941 */ /* 0x000fea0003800000 */
.L_x_107:
        /* <DEDUP_REMOVED lines=10> */
.L_x_110:
[----:B------:R-:W-:Y:S05]  /*5e80*/  BSYNC B0 ;  /* 0x0000000000007941 */ /* 0x000fea0003800000 */
.L_x_109:
        /* <DEDUP_REMOVED lines=10> */
.L_x_112:
[----:B------:R-:W-:Y:S05]  /*5f30*/  BSYNC B0 ;  /* 0x0000000000007941 */ /* 0x000fea0003800000 */
.L_x_111:
        /* <DEDUP_REMOVED lines=10> */
.L_x_114:
[----:B------:R-:W-:Y:S05]  /*5fe0*/  BSYNC B0 ;  /* 0x0000000000007941 */ /* 0x000fea0003800000 */
.L_x_113:
        /* <DEDUP_REMOVED lines=10> */
.L_x_116:
[----:B------:R-:W-:Y:S05]  /*6090*/  BSYNC B0 ;  /* 0x0000000000007941 */ /* 0x000fea0003800000 */
.L_x_115:
        /* <DEDUP_REMOVED lines=10> */
.L_x_118:
[----:B------:R-:W-:Y:S05]  /*6140*/  BSYNC B0 ;  /* 0x0000000000007941 */ /* 0x000fea0003800000 */
.L_x_117:
        /* <DEDUP_REMOVED lines=10> */
.L_x_120:
[----:B------:R-:W-:Y:S05]  /*61f0*/  BSYNC B0 ;  /* 0x0000000000007941 */ /* 0x000fea0003800000 */
.L_x_119:
        /* <DEDUP_REMOVED lines=10> */
.L_x_122:
[----:B------:R-:W-:Y:S05]  /*62a0*/  BSYNC B0 ;  /* 0x0000000000007941 */ /* 0x000fea0003800000 */
.L_x_121:
        /* <DEDUP_REMOVED lines=10> */
.L_x_124:
[----:B------:R-:W-:Y:S05]  /*6350*/  BSYNC B0 ;  /* 0x0000000000007941 */ /* 0x000fea0003800000 */
.L_x_123:
        /* <DEDUP_REMOVED lines=10> */
.L_x_126:
[----:B------:R-:W-:Y:S05]  /*6400*/  BSYNC B0 ;  /* 0x0000000000007941 */ /* 0x000fea0003800000 */
.L_x_125:
        /* <DEDUP_REMOVED lines=10> */
.L_x_128:
[----:B------:R-:W-:Y:S05]  /*64b0*/  BSYNC B0 ;  /* 0x0000000000007941 */ /* 0x000fea0003800000 */
.L_x_127:
        /* <DEDUP_REMOVED lines=10> */
.L_x_130:
[----:B------:R-:W-:Y:S05]  /*6560*/  BSYNC B0 ;  /* 0x0000000000007941 */ /* 0x000fea0003800000 */
.L_x_129:
        /* <DEDUP_REMOVED lines=10> */
.L_x_132:
[----:B------:R-:W-:Y:S05]  /*6610*/  BSYNC B0 ;  /* 0x0000000000007941 */ /* 0x000fea0003800000 */
.L_x_131:
        /* <DEDUP_REMOVED lines=10> */
.L_x_134:
[----:B------:R-:W-:Y:S05]  /*66c0*/  BSYNC B0 ;  /* 0x0000000000007941 */ /* 0x000fea0003800000 */
.L_x_133:
        /* <DEDUP_REMOVED lines=10> */
.L_x_136:
[----:B------:R-:W-:Y:S05]  /*6770*/  BSYNC B0 ;  /* 0x0000000000007941 */ /* 0x000fea0003800000 */
.L_x_135:
        /* <DEDUP_REMOVED lines=10> */
.L_x_138:
[----:B------:R-:W-:Y:S05]  /*6820*/  BSYNC B0 ;  /* 0x0000000000007941 */ /* 0x000fea0003800000 */
.L_x_137:
        /* <DEDUP_REMOVED lines=10> */
.L_x_140:
[----:B------:R-:W-:Y:S05]  /*68d0*/  BSYNC B0 ;  /* 0x0000000000007941 */ /* 0x000fea0003800000 */
.L_x_139:
        /* <DEDUP_REMOVED lines=10> */
.L_x_142:
[----:B------:R-:W-:Y:S05]  /*6980*/  BSYNC B0 ;  /* 0x0000000000007941 */ /* 0x000fea0003800000 */
.L_x_141:
        /* <DEDUP_REMOVED lines=10> */
.L_x_144:
[----:B------:R-:W-:Y:S05]  /*6a30*/  BSYNC B0 ;  /* 0x0000000000007941 */ /* 0x000fea0003800000 */
.L_x_143:
        /* <DEDUP_REMOVED lines=10> */
.L_x_146:
[----:B------:R-:W-:Y:S05]  /*6ae0*/  BSYNC B0 ;  /* 0x0000000000007941 */ /* 0x000fea0003800000 */
.L_x_145:
        /* <DEDUP_REMOVED lines=10> */
.L_x_148:
[----:B------:R-:W-:Y:S05]  /*6b90*/  BSYNC B0 ;  /* 0x0000000000007941 */ /* 0x000fea0003800000 */
.L_x_147:
[----:B-1-34-:R-:W3:Y:S01]  /*6ba0*/  LDL.LU R9, [R1+0xf4] ;  /* 0x0000f40001097983 */ /* 0x01aee20000300800 */
[----:B-----5:R-:W-:Y:S01]  /*6bb0*/  IMAD.U32 R8, R15, 0x10000, RZ ;  /* 0x000100000f087824 */ /* 0x020fe200078e00ff */
        /* <DEDUP_REMOVED lines=8> */
.L_x_150:
[----:B------:R-:W-:Y:S05]  /*6c40*/  BSYNC B0 ;  /* 0x0000000000007941 */ /* 0x000fea0003800000 */
.L_x_149:
[----:B------:R-:W4:Y:S01]  /*6c50*/  LDL.LU R9, [R1+0xf8] ;  /* 0x0000f80001097983 */ /* 0x000f220000300800 */
[----:B-1---5:R-:W-:Y:S01]  /*6c60*/  IMAD.U32 R8, R15, 0x10000, RZ ;  /* 0x000100000f087824 */ /* 0x022fe200078e00ff */
[----:B------:R-:W-:Y:S01]  /*6c70*/  ISETP.GT.AND P1, PT, R0, 0x79, P1 ;  /* 0x000000790000780c */ /* 0x000fe20000f24270 */
[----:B------:R-:W-:Y:S01]  /*6c80*/  BSSY B0, `(.L_x_151) ;  /* 0x0000008000007945 */ /* 0x000fe20003800000 */
[----:B------:R-:W-:Y:S01]  /*6c90*/  IADD3 R18, P0, R12, 0x40, RZ ;  /* 0x000000400c127810 */ /* 0x000fe20007f1e0ff */
[----:B------:R-:W-:-:S04]  /*6ca0*/  FMUL R8, R8, UR16 ;  /* 0x0000001008087c20 */ /* 0x000fc80008400000 */
[----:B----4-:R-:W-:-:S05]  /*6cb0*/  FFMA R8, R9, UR13, R8 ;  /* 0x0000000d09087c23 */ /* 0x010fca0008000008 */
[----:B------:R-:W-:-:S05]  /*6cc0*/  F2FP.BF16.F32.PACK_AB R8, RZ, R8 ;  /* 0x00000008ff08723e */ /* 0x000fca00000010ff */
[----:B------:R1:W-:Y:S01]  /*6cd0*/  @P2 STG.E.U16 desc[UR14][R4.64+0xf0], R8 ;  /* 0x0000f00804002986 */ /* 0x0003e2000c10150e */
[----:B------:R-:W-:Y:S05]  /*6ce0*/  @!P1 BRA `(.L_x_152) ;  /* 0x0000000000049947 */ /* 0x000fea0003800000 */
[----:B------:R4:W5:Y:S02]  /*6cf0*/  LDG.E.LTC128B.U16 R15, desc[UR14][R6.64+0xf2] ;  /* 0x0000f20e060f7981 */ /* 0x000964000c1e1520 */
.L_x_152:
[----:B------:R-:W-:Y:S05]  /*6d00*/  BSYNC B0 ;  /* 0x0000000000007941 */ /* 0x000fea0003800000 */
.L_x_151:
[----:B-1----:R-:W2:Y:S01]  /*6d10*/  LDL.LU R8, [R1+0xfc] ;  /* 0x0000fc0001087983 */ /* 0x002ea20000300800 */
[----:B0--345:R-:W-:Y:S01]  /*6d20*/  SHF.L.U32 R6, R15, 0x10, RZ ;  /* 0x000000100f067819 */ /* 0x039fe200000006ff */
[----:B------:R-:W-:Y:S01]  /*6d30*/  IMAD.X R7, RZ, RZ, R13, P0 ;  /* 0x000000ffff077224 */ /* 0x000fe200000e060d */
[----:B------:R-:W-:-:S03]  /*6d40*/  ISETP.GT.AND P0, PT, R14, 0x40, PT ;  /* 0x000000400e00780c */ /* 0x000fc60003f04270 */
[----:B------:R-:W-:Y:S01]  /*6d50*/  FMUL R6, R6, UR16 ;  /* 0x0000001006067c20 */ /* 0x000fe20008400000 */
[----:B------:R-:W-:Y:S01]  /*6d60*/  IMAD R7, R7, UR20, RZ ;  /* 0x0000001407077c24 */ /* 0x000fe2000f8e02ff */
[----:B------:R-:W-:-:S03]  /*6d70*/  ISETP.GT.AND P3, PT, R0, RZ, P0 ;  /* 0x000000ff0000720c */ /* 0x000fc60000764270 */
[----:B------:R-:W-:Y:S02]  /*6d80*/  IMAD R19, R18, UR21, R7 ;  /* 0x0000001512137c24 */ /* 0x000fe4000f8e0207 */
[----:B--2---:R-:W-:Y:S01]  /*6d90*/  FFMA R6, R8, UR13, R6 ;  /* 0x0000000d08067c23 */ /* 0x004fe20008000006 */
[----:B------:R-:W-:-:S04]  /*6da0*/  IMAD.WIDE.U32 R8, R18, UR20, R10 ;  /* 0x0000001412087c25 */ /* 0x000fc8000f8e000a */
[----:B------:R-:W-:Y:S01]  /*6db0*/  F2FP.BF16.F32.PACK_AB R16, RZ, R6 ;  /* 0x00000006ff10723e */ /* 0x000fe200000010ff */
[----:B------:R-:W-:Y:S01]  /*6dc0*/  IMAD.IADD R7, R9, 0x1, R19 ;  /* 0x0000000109077824 */ /* 0x000fe200078e0213 */
[----:B------:R-:W-:-:S03]  /*6dd0*/  LEA R6, P2, R8, UR22, 0x1 ;  /* 0x0000001608067c11 */ /* 0x000fc6000f8408ff */
[----:B------:R0:W-:Y:S01]  /*6de0*/  @P1 STG.E.U16 desc[UR14][R4.64+0xf2], R16 ;  /* 0x0000f21004001986 */ /* 0x0001e2000c10150e */
[----:B------:R-:W-:-:S05]  /*6df0*/  LEA.HI.X R7, R8, UR23, R7, 0x1, P2 ;  /* 0x0000001708077c11 */ /* 0x000fca00090f0c07 */
[----:B------:R-:W2:Y:S01]  /*6e00*/  @P3 LDG.E.LTC128B.U16 R15, desc[UR14][R6.64] ;  /* 0x0000000e060f3981 */ /* 0x000ea2000c1e1520 */
[----:B------:R-:W-:Y:S01]  /*6e10*/  USHF.L.U32 UR6, UR18, 0x6, URZ ;  /* 0x0000000612067899 */ /* 0x000fe2000800063f */
[----:B------:R-:W-:Y:S01]  /*6e20*/  ISETP.GT.AND P2, PT, R0, 0x1, P0 ;  /* 0x000000010000780c */ /* 0x000fe20000744270 */
[----:B------:R-:W-:Y:S01]  /*6e30*/  USHF.L.U64.HI UR4, UR18, 0x6, UR19 ;  /* 0x0000000612047899 */ /* 0x000fe20008010213 */
[----:B------:R-:W-:Y:S01]  /*6e40*/  BSSY B0, `(.L_x_153) ;  /* 0x000000c000007945 */ /* 0x000fe20003800000 */
[----:B------:R-:W-:Y:S02]  /*6e50*/  USHF.L.U32 UR7, UR6, 0x1, URZ ;  /* 0x0000000106077899 */ /* 0x000fe4000800063f */
[----:B------:R-:W-:Y:S01]  /*6e60*/  USHF.L.U64.HI UR4, UR6, 0x1, UR4 ;  /* 0x0000000106047899 */ /* 0x000fe20008010204 */
[----:B--2---:R-:W-:-:S04]  /*6e70*/  IMAD.U32 R8, R15, 0x10000, RZ ;  /* 0x000100000f087824 */ /* 0x004fc800078e00ff */
[----:B------:R-:W-:Y:S01]  /*6e80*/  FMUL R9, R8, UR16 ;  /* 0x0000001008097c20 */ /* 0x000fe20008400000 */
[----:B------:R-:W-:-:S03]  /*6e90*/  IADD3 R8, P1, R2, UR7, RZ ;  /* 0x0000000702087c10 */ /* 0x000fc6000ff3e0ff */
[----:B------:R-:W-:-:S05]  /*6ea0*/  FFMA R9, R152, UR13, R9 ;  /* 0x0000000d98097c23 */ /* 0x000fca0008000009 */
[----:B0-----:R-:W-:Y:S02]  /*6eb0*/  F2FP.BF16.F32.PACK_AB R5, RZ, R9 ;  /* 0x00000009ff05723e */ /* 0x001fe400000010ff */
[----:B------:R-:W-:-:S05]  /*6ec0*/  IADD3.X R9, R3, UR4, RZ, P1, !PT ;  /* 0x0000000403097c10 */ /* 0x000fca0008ffe4ff */
[----:B------:R0:W-:Y:S01]  /*6ed0*/  @P3 STG.E.U16 desc[UR14][R8.64], R5 ;  /* 0x0000000508003986 */ /* 0x0001e2000c10150e */
[----:B------:R-:W-:Y:S05]  /*6ee0*/  @!P2 BRA `(.L_x_154) ;  /* 0x000000000004a947 */ /* 0x000fea0003800000 */
[----:B------:R1:W5:Y:S02]  /*6ef0*/  LDG.E.LTC128B.U16 R15, desc[UR14][R6.64+0x2] ;  /* 0x0000020e060f7981 */ /* 0x000364000c1e1520 */
.L_x_154:
[----:B------:R-:W-:Y:S05]  /*6f00*/  BSYNC B0 ;  /* 0x0000000000007941 */ /* 0x000fea0003800000 */
.L_x_153:
[----:B-----5:R-:W-:Y:S01]  /*6f10*/  IMAD.U32 R16, R15, 0x10000, RZ ;  /* 0x000100000f107824 */ /* 0x020fe200078e00ff */
[----:B------:R-:W-:Y:S01]  /*6f20*/  ISETP.GT.AND P1, PT, R14, 0x48, PT ;  /* 0x000000480e00780c */ /* 0x000fe20003f24270 */
[----:B0-----:R-:W-:Y:S01]  /*6f30*/  IMAD.WIDE.U32 R4, R18, R17, UR10 ;  /* 0x0000000a12047e25 */ /* 0x001fe2000f8e0011 */
[----:B------:R-:W-:Y:S03]  /*6f40*/  BSSY B0, `(.L_x_155) ;  /* 0x000000c000007945 */ /* 0x000fe60003800000 */
[----:B------:R-:W-:Y:S01]  /*6f50*/  FMUL R16, R16, UR16 ;  /* 0x0000001010107c20 */ /* 0x000fe20008400000 */
[----:B------:R-:W-:-:S03]  /*6f60*/  IADD3 R18, P3, R10, R4, RZ ;  /* 0x000000040a127210 */ /* 0x000fc60007f7e0ff */
[----:B------:R-:W-:Y:S01]  /*6f70*/  FFMA R16, R153, UR13, R16 ;  /* 0x0000000d99107c23 */ /* 0x000fe20008000010 */
[----:B------:R-:W-:-:S04]  /*6f80*/  IADD3.X R5, R11, R19, R5, P3, !PT ;  /* 0x000000130b057210 */ /* 0x000fc80001ffe405 */
[----:B------:R-:W-:Y:S02]  /*6f90*/  F2FP.BF16.F32.PACK_AB R16, RZ, R16 ;  /* 0x00000010ff10723e */ /* 0x000fe400000010ff */
[----:B------:R-:W-:Y:S02]  /*6fa0*/  ISETP.GT.AND P3, PT, R0, RZ, P1 ;  /* 0x000000ff0000720c */ /* 0x000fe40000f64270 */
[C---:B------:R-:W-:Y:S01]  /*6fb0*/  LEA R4, P4, R18.reuse, UR22, 0x1 ;  /* 0x0000001612047c11 */ /* 0x040fe2000f8808ff */
[----:B------:R0:W-:Y:S03]  /*6fc0*/  @P2 STG.E.U16 desc[UR14][R8.64+0x2], R16 ;  /* 0x0000021008002986 */ /* 0x0001e6000c10150e */
[----:B------:R-:W-:-:S07]  /*6fd0*/  LEA.HI.X R5, R18, UR23, R5, 0x1, P4 ;  /* 0x0000001712057c11 */ /* 0x000fce000a0f0c05 */
[----:B------:R-:W-:Y:S05]  /*6fe0*/  @!P3 BRA `(.L_x_156) ;  /* 0x000000000004b947 */ /* 0x000fea0003800000 */
[----:B------:R2:W5:Y:S02]  /*6ff0*/  LDG.E.LTC128B.U16 R15, desc[UR14][R4.64] ;  /* 0x0000000e040f7981 */ /* 0x000564000c1e1520 */
.L_x_156:
[----:B------:R-:W-:Y:S05]  /*7000*/  BSYNC B0 ;  /* 0x0000000000007941 */ /* 0x000fea0003800000 */
.L_x_155:
[----:B0----5:R-:W-:Y:S01]  /*7010*/  IMAD.U32 R16, R15, 0x10000, RZ ;  /* 0x000100000f107824 */ /* 0x021fe200078e00ff */
[----:B------:R-:W-:Y:S01]  /*7020*/  IADD3 R18, P4, R8, UR8, RZ ;  /* 0x0000000808127c10 */ /* 0x000fe2000ff9e0ff */
[----:B------:R-:W-:Y:S01]  /*7030*/  BSSY B0, `(.L_x_157) ;  /* 0x0000009000007945 */ /* 0x000fe20003800000 */
[----:B------:R-:W-:Y:S01]  /*7040*/  ISETP.GT.AND P2, PT, R0, 0x1, P1 ;  /* 0x000000010000780c */ /* 0x000fe20000f44270 */
[----:B------:R-:W-:-:S04]  /*7050*/  FMUL R19, R16, UR16 ;  /* 0x0000001010137c20 */ /* 0x000fc80008400000 */
[----:B------:R-:W-:-:S05]  /*7060*/  FFMA R19, R154, UR13, R19 ;  /* 0x0000000d9a137c23 */ /* 0x000fca0008000013 */
[----:B------:R-:W-:Y:S02]  /*7070*/  F2FP.BF16.F32.PACK_AB R16, RZ, R19 ;  /* 0x00000013ff10723e */ /* 0x000fe400000010ff */
[----:B------:R-:W-:-:S05]  /*7080*/  IADD3.X R19, R9, UR5, RZ, P4, !PT ;  /* 0x0000000509137c10 */ /* 0x000fca000a7fe4ff */
[----:B------:R0:W-:Y:S01]  /*7090*/  @P3 STG.E.U16 desc[UR14][R18.64], R16 ;  /* 0x0000001012003986 */ /* 0x0001e2000c10150e */
[----:B------:R-:W-:Y:S05]  /*70a0*/  @!P2 BRA `(.L_x_158) ;  /* 0x000000000004a947 */ /* 0x000fea0003800000 */
[----:B------:R3:W5:Y:S02]  /*70b0*/  LDG.E.LTC128B.U16 R15, desc[UR14][R4.64+0x2] ;  /* 0x0000020e040f7981 */ /* 0x000764000c1e1520 */
.L_x_158:
[----:B------:R-:W-:Y:S05]  /*70c0*/  BSYNC B0 ;  /* 0x0000000000007941 */ /* 0x000fea0003800000 */
.L_x_157:
[----:B0----5:R-:W-:Y:S01]  /*70d0*/  IMAD.U32 R16, R15, 0x10000, RZ ;  /* 0x000100000f107824 */ /* 0x021fe200078e00ff */
[----:B------:R-:W-:Y:S01]  /*70e0*/  ISETP.GT.AND P3, PT, R0, 0x8, P0 ;  /* 0x000000080000780c */ /* 0x000fe20000764270 */
[----:B------:R-:W-:Y:S02]  /*70f0*/  BSSY B0, `(.L_x_159) ;  /* 0x0000007000007945 */ /* 0x000fe40003800000 */
[----:B------:R-:W-:-:S04]  /*7100*/  FMUL R16, R16, UR16 ;  /* 0x0000001010107c20 */ /* 0x000fc80008400000 */
[----:B------:R-:W-:-:S05]  /*7110*/  FFMA R16, R155, UR13, R16 ;  /* 0x0000000d9b107c23 */ /* 0x000fca0008000010 */
[----:B------:R-:W-:-:S05]  /*7120*/  F2FP.BF16.F32.PACK_AB R16, RZ, R16 ;  /* 0x00000010ff10723e */ /* 0x000fca00000010ff */
[----:B------:R0:W-:Y:S01]  /*7130*/  @P2 STG.E.U16 desc[UR14][R18.64+0x2], R16 ;  /* 0x0000021012002986 */ /* 0x0001e2000c10150e */
[----:B------:R-:W-:Y:S05]  /*7140*/  @!P3 BRA `(.L_x_160) ;  /* 0x000000000004b947 */ /* 0x000fea0003800000 */
[----:B------:R4:W5:Y:S02]  /*7150*/  LDG.E.LTC128B.U16 R15, desc[UR14][R6.64+0x10] ;  /* 0x0000100e060f7981 */ /* 0x000964000c1e1520 */
.L_x_160:
[----:B------:R-:W-:Y:S05]  /*7160*/  BSYNC B0 ;  /* 0x0000000000007941 */ /* 0x000fea0003800000 */
.L_x_159:
        /* <DEDUP_REMOVED lines=9> */
.L_x_162:
[----:B------:R-:W-:Y:S05]  /*7200*/  BSYNC B0 ;  /* 0x0000000000007941 */ /* 0x000fea0003800000 */
.L_x_161:
[----:B-----5:R-:W-:Y:S01]  /*7210*/  IMAD.U32 R16, R15, 0x10000, RZ ;  /* 0x000100000f107824 */ /* 0x020fe200078e00ff */
        /* <DEDUP_REMOVED lines=8> */
.L_x_164:
[----:B------:R-:W-:Y:S05]  /*72a0*/  BSYNC B0 ;  /* 0x0000000000007941 */ /* 0x000fea0003800000 */
.L_x_163:
[----:B0----5:R-:W-:Y:S01]  /*72b0*/  IMAD.U32 R16, R15, 0x10000, RZ ;  /* 0x000100000f107824 */ /* 0x021fe200078e00ff */
[----:B------:R-:W-:Y:S01]  /*72c0*/  ISETP.GT.AND P2, PT, R0, 0x9, P1 ;  /* 0x000000090000780c */ /* 0x000fe20000f44270 */
[----:B------:R-:W-:Y:S01]  /*72d0*/  IMAD.U32 R21, RZ, RZ, UR8 ;  /* 0x00000008ff157e24 */ /* 0x000fe2000f8e00ff */
[----:B------:R-:W-:Y:S01]  /*72e0*/  BSSY B0, `(.L_x_165) ;  /* 0x000000a000007945 */ /* 0x000fe20003800000 */
[----:B------:R-:W-:Y:S01]  /*72f0*/  FMUL R19, R16, UR16 ;  /* 0x0000001010137c20 */ /* 0x000fe20008400000 */
[----:B------:R-:W-:Y:S02]  /*7300*/  IMAD.U32 R23, RZ, RZ, UR5 ;  /* 0x00000005ff177e24 */ /* 0x000fe4000f8e00ff */
[----:B------:R-:W-:Y:S01]  /*7310*/  IADD3 R18, P4, P5, R21, UR7, R2 ;  /* 0x0000000715127c10 */ /* 0x000fe2000fd9e002 */
[----:B------:R-:W-:-:S05]  /*7320*/  FFMA R19, R158, UR13, R19 ;  /* 0x0000000d9e137c23 */ /* 0x000fca0008000013 */
[----:B------:R-:W-:Y:S02]  /*7330*/  F2FP.BF16.F32.PACK_AB R16, RZ, R19 ;  /* 0x00000013ff10723e */ /* 0x000fe400000010ff */
[----:B------:R-:W-:-:S05]  /*7340*/  IADD3.X R19, R23, UR4, R3, P4, P5 ;  /* 0x0000000417137c10 */ /* 0x000fca000a7ea403 */
[----:B------:R0:W-:Y:S01]  /*7350*/  @P3 STG.E.U16 desc[UR14][R18.64+0x10], R16 ;  /* 0x0000101012003986 */ /* 0x0001e2000c10150e */
[----:B------:R-:W-:Y:S05]  /*7360*/  @!P2 BRA `(.L_x_166) ;  /* 0x000000000004a947 */ /* 0x000fea0003800000 */
[----:B------:R0:W5:Y:S02]  /*7370*/  LDG.E.LTC128B.U16 R15, desc[UR14][R4.64+0x12] ;  /* 0x0000120e040f7981 */ /* 0x000164000c1e1520 */
.L_x_166:
[----:B------:R-:W-:Y:S05]  /*7380*/  BSYNC B0 ;  /* 0x0000000000007941 */ /* 0x000fea0003800000 */
.L_x_165:
        /* <DEDUP_REMOVED lines=9> */
.L_x_168:
[----:B------:R-:W-:Y:S05]  /*7420*/  BSYNC B0 ;  /* 0x0000000000007941 */ /* 0x000fea0003800000 */
.L_x_167:
        /* <DEDUP_REMOVED lines=9> */
.L_x_170:
[----:B------:R-:W-:Y:S05]  /*74c0*/  BSYNC B0 ;  /* 0x0000000000007941 */ /* 0x000fea0003800000 */
.L_x_169:
        /* <DEDUP_REMOVED lines=9> */
.L_x_172:
[----:B------:R-:W-:Y:S05]  /*7560*/  BSYNC B0 ;  /* 0x0000000000007941 */ /* 0x000fea0003800000 */
.L_x_171:
        /* <DEDUP_REMOVED lines=9> */
.L_x_174:
[----:B------:R-:W-:Y:S05]  /*7600*/  BSYNC B0 ;  /* 0x0000000000007941 */ /* 0x000fea0003800000 */
.L_x_173:
        /* <DEDUP_REMOVED lines=9> */
.L_x_176:
[----:B------:R-:W-:Y:S05]  /*76a0*/  BSYNC B0 ;  /* 0x0000000000007941 */ /* 0x000fea0003800000 */
.L_x_175:
        /* <DEDUP_REMOVED lines=9> */
.L_x_178:
[----:B------:R-:W-:Y:S05]  /*7740*/  BSYNC B0 ;  /* 0x0000000000007941 */ /* 0x000fea0003800000 */
.L_x_177:
[----:B-----5:R-:W-:Y:S01]  /*7750*/  SHF.L.U32 R16, R15, 0x10, RZ ;  /* 0x000000100f107819 */ /* 0x020fe200000006ff */
[----:B------:R-:W-:Y:S01]  /*7760*/  BSSY B0, `(.L_x_179) ;  /* 0x0000008000007945 */ /* 0x000fe20003800000 */
[----:B------:R-:W-:-:S03]  /*7770*/  ISETP.GT.AND P3, PT, R0, 0x18, P1 ;  /* 0x000000180000780c */ /* 0x000fc60000f64270 */
[----:B------:R-:W-:-:S04]  /*7780*/  FMUL R16, R16, UR16 ;  /* 0x0000001010107c20 */ /* 0x000fc80008400000 */
[----:B------:R-:W-:-:S05]  /*7790*/  FFMA R16, R165, UR13, R16 ;  /* 0x0000000da5107c23 */ /* 0x000fca0008000010 */
[----:B------:R-:W-:-:S05]  /*77a0*/  F2FP.BF16.F32.PACK_AB R16, RZ, R16 ;  /* 0x00000010ff10723e */ /* 0x000fca00000010ff */
[----:B------:R0:W-:Y:S01]  /*77b0*/  @P2 STG.E.U16 desc[UR14][R8.64+0x32], R16 ;  /* 0x0000321008002986 */ /* 0x0001e2000c10150e */
[----:B------:R-:W-:Y:S05]  /*77c0*/  @!P3 BRA `(.L_x_180) ;  /* 0x000000000004b947 */ /* 0x000fea0003800000 */
[----:B------:R0:W5:Y:S02]  /*77d0*/  LDG.E.LTC128B.U16 R15, desc[UR14][R4.64+0x30] ;  /* 0x0000300e040f7981 */ /* 0x000164000c1e1520 */
.L_x_180:
[----:B------:R-:W-:Y:S05]  /*77e0*/  BSYNC B0 ;  /* 0x0000000000007941 */ /* 0x000fea0003800000 */
.L_x_179:
        /* <DEDUP_REMOVED lines=9> */
.L_x_182:
[----:B------:R-:W-:Y:S05]  /*7880*/  BSYNC B0 ;  /* 0x0000000000007941 */ /* 0x000fea0003800000 */
.L_x_181:
        /* <DEDUP_REMOVED lines=9> */
.L_x_184:
[----:B------:R-:W-:Y:S05]  /*7920*/  BSYNC B0 ;  /* 0x0000000000007941 */ /* 0x000fea0003800000 */
.L_x_183:
        /* <DEDUP_REMOVED lines=9> */
.L_x_186:
[----:B------:R-:W-:Y:S05]  /*79c0*/  BSYNC B0 ;  /* 0x0000000000007941 */ /* 0x000fea0003800000 */
.L_x_185:
        /* <DEDUP_REMOVED lines=9> */
.L_x_188:
[----:B------:R-:W-:Y:S05]  /*7a60*/  BSYNC B0 ;  /* 0x0000000000007941 */ /* 0x000fea0003800000 */
.L_x_187:
        /* <DEDUP_REMOVED lines=9> */
.L_x_190:
[----:B------:R-:W-:Y:S05]  /*7b00*/  BSYNC B0 ;  /* 0x0000000000007941 */ /* 0x000fea0003800000 */
.L_x_189:
        /* <DEDUP_REMOVED lines=9> */
.L_x_192:
[----:B------:R-:W-:Y:S05]  /*7ba0*/  BSYNC B0 ;  /* 0x0000000000007941 */ /* 0x000fea0003800000 */
.L_x_191:
        /* <DEDUP_REMOVED lines=9> */
.L_x_194:
[----:B------:R-:W-:Y:S05]  /*7c40*/  BSYNC B0 ;  /* 0x0000000000007941 */ /* 0x000fea0003800000 */
.L_x_193:
        /* <DEDUP_REMOVED lines=9> */
.L_x_196:
[----:B------:R-:W-:Y:S05]  /*7ce0*/  BSYNC B0 ;  /* 0x0000000000007941 */ /* 0x000fea0003800000 */
.L_x_195:
        /* <DEDUP_REMOVED lines=9> */
.L_x_198:
[----:B------:R-:W-:Y:S05]  /*7d80*/  BSYNC B0 ;  /* 0x0000000000007941 */ /* 0x000fea0003800000 */
.L_x_197:
        /* <DEDUP_REMOVED lines=9> */
.L_x_200:
[----:B------:R-:W-:Y:S05]  /*7e20*/  BSYNC B0 ;  /* 0x0000000000007941 */ /* 0x000fea0003800000 */
.L_x_199:
        /* <DEDUP_REMOVED lines=9> */
.L_x_202:
[----:B------:R-:W-:Y:S05]  /*7ec0*/  BSYNC B0 ;  /* 0x0000000000007941 */ /* 0x000fea0003800000 */
.L_x_201:
        /* <DEDUP_REMOVED lines=9> */
.L_x_204:
[----:B------:R-:W-:Y:S05]  /*7f60*/  BSYNC B0 ;  /* 0x0000000000007941 */ /* 0x000fea0003800000 */
.L_x_203:
        /* <DEDUP_REMOVED lines=9> */
.L_x_206:
[----:B------:R-:W-:Y:S05]  /*8000*/  BSYNC B0 ;  /* 0x0000000000007941 */ /* 0x000fea0003800000 */
.L_x_205:
        /* <DEDUP_REMOVED lines=9> */
.L_x_208:
[----:B------:R-:W-:Y:S05]  /*80a0*/  BSYNC B0 ;  /* 0x0000000000007941 */ /* 0x000fea0003800000 */
.L_x_207:
        /* <DEDUP_REMOVED lines=9> */
.L_x_210:
[----:B------:R-:W-:Y:S05]  /*8140*/  BSYNC B0 ;  /* 0x0000000000007941 */ /* 0x000fea0003800000 */
.L_x_209:
        /* <DEDUP_REMOVED lines=9> */
.L_x_212:
[----:B------:R-:W-:Y:S05]  /*81e0*/  BSYNC B0 ;  /* 0x0000000000007941 */ /* 0x000fea0003800000 */
.L_x_211:
        /* <DEDUP_REMOVED lines=9> */
.L_x_214:
[----:B------:R-:W-:Y:S05]  /*8280*/  BSYNC B0 ;  /* 0x0000000000007941 */ /* 0x000fea0003800000 */
.L_x_213:
        /* <DEDUP_REMOVED lines=9> */
.L_x_216:
[----:B------:R-:W-:Y:S05]  /*8320*/  BSYNC B0 ;  /* 0x0000000000007941 */ /* 0x000fea0003800000 */
.L_x_215:
        /* <DEDUP_REMOVED lines=9> */
.L_x_218:
[----:B------:R-:W-:Y:S05]  /*83c0*/  BSYNC B0 ;  /* 0x0000000000007941 */ /* 0x000fea0003800000 */
.L_x_217:
        /* <DEDUP_REMOVED lines=9> */
.L_x_220:
[----:B------:R-:W-:Y:S05]  /*8460*/  BSYNC B0 ;  /* 0x0000000000007941 */ /* 0x000fea0003800000 */
.L_x_219:
        /* <DEDUP_REMOVED lines=9> */
.L_x_222:
[----:B------:R-:W-:Y:S05]  /*8500*/  BSYNC B0 ;  /* 0x0000000000007941 */ /* 0x000fea0003800000 */
.L_x_221:
        /* <DEDUP_REMOVED lines=9> */
.L_x_224:
[----:B------:R-:W-:Y:S05]  /*85a0*/  BSYNC B0 ;  /* 0x0000000000007941 */ /* 0x000fea0003800000 */
.L_x_223:
        /* <DEDUP_REMOVED lines=9> */
.L_x_226:
[----:B------:R-:W-:Y:S05]  /*8640*/  BSYNC B0 ;  /* 0x0000000000007941 */ /* 0x000fea0003800000 */
.L_x_225:
        /* <DEDUP_REMOVED lines=9> */
.L_x_228:
[----:B------:R-:W-:Y:S05]  /*86e0*/  BSYNC B0 ;  /* 0x0000000000007941 */ /* 0x000fea0003800000 */
.L_x_227:
        /* <DEDUP_REMOVED lines=9> */
.L_x_230:
[----:B------:R-:W-:Y:S05]  /*8780*/  BSYNC B0 ;  /* 0x0000000000007941 */ /* 0x000fea0003800000 */
.L_x_229:
        /* <DEDUP_REMOVED lines=9> */
.L_x_232:
[----:B------:R-:W-:Y:S05]  /*8820*/  BSYNC B0 ;  /* 0x0000000000007941 */ /* 0x000fea0003800000 */
.L_x_231:
        /* <DEDUP_REMOVED lines=9> */
.L_x_234:
[----:B------:R-:W-:Y:S05]  /*88c0*/  BSYNC B0 ;  /* 0x0000000000007941 */ /* 0x000fea0003800000 */
.L_x_233:
        /* <DEDUP_REMOVED lines=9> */
.L_x_236:
[----:B------:R-:W-:Y:S05]  /*8960*/  BSYNC B0 ;  /* 0x0000000000007941 */ /* 0x000fea0003800000 */
.L_x_235:
        /* <DEDUP_REMOVED lines=9> */
.L_x_238:
[----:B------:R-:W-:Y:S05]  /*8a00*/  BSYNC B0 ;  /* 0x0000000000007941 */ /* 0x000fea0003800000 */
.L_x_237:
        /* <DEDUP_REMOVED lines=9> */
.L_x_240:
[----:B------:R-:W-:Y:S05]  /*8aa0*/  BSYNC B0 ;  /* 0x0000000000007941 */ /* 0x000fea0003800000 */
.L_x_239:
        /* <DEDUP_REMOVED lines=9> */
.L_x_242:
[----:B------:R-:W-:Y:S05]  /*8b40*/  BSYNC B0 ;  /* 0x0000000000007941 */ /* 0x000fea0003800000 */
.L_x_241:
        /* <DEDUP_REMOVED lines=9> */
.L_x_244:
[----:B------:R-:W-:Y:S05]  /*8be0*/  BSYNC B0 ;  /* 0x0000000000007941 */ /* 0x000fea0003800000 */
.L_x_243:
        /* <DEDUP_REMOVED lines=9> */
.L_x_246:
[----:B------:R-:W-:Y:S05]  /*8c80*/  BSYNC B0 ;  /* 0x0000000000007941 */ /* 0x000fea0003800000 */
.L_x_245:
        /* <DEDUP_REMOVED lines=9> */
.L_x_248:
[----:B------:R-:W-:Y:S05]  /*8d20*/  BSYNC B0 ;  /* 0x0000000000007941 */ /* 0x000fea0003800000 */
.L_x_247:
        /* <DEDUP_REMOVED lines=9> */
.L_x_250:
[----:B------:R-:W-:Y:S05]  /*8dc0*/  BSYNC B0 ;  /* 0x0000000000007941 */ /* 0x000fea0003800000 */
.L_x_249:
        /* <DEDUP_REMOVED lines=9> */
.L_x_252:
[----:B------:R-:W-:Y:S05]  /*8e60*/  BSYNC B0 ;  /* 0x0000000000007941 */ /* 0x000fea0003800000 */
.L_x_251:
        /* <DEDUP_REMOVED lines=9> */
.L_x_254:
[----:B------:R-:W-:Y:S05]  /*8f00*/  BSYNC B0 ;  /* 0x0000000000007941 */ /* 0x000fea0003800000 */
.L_x_253:
        /* <DEDUP_REMOVED lines=9> */
.L_x_256:
[----:B------:R-:W-:Y:S05]  /*8fa0*/  BSYNC B0 ;  /* 0x0000000000007941 */ /* 0x000fea0003800000 */
.L_x_255:
        /* <DEDUP_REMOVED lines=9> */
.L_x_258:
[----:B------:R-:W-:Y:S05]  /*9040*/  BSYNC B0 ;  /* 0x0000000000007941 */ /* 0x000fea0003800000 */
.L_x_257:
        /* <DEDUP_REMOVED lines=9> */
.L_x_260:
[----:B------:R-:W-:Y:S05]  /*90e0*/  BSYNC B0 ;  /* 0x0000000000007941 */ /* 0x000fea0003800000 */
.L_x_259:
        /* <DEDUP_REMOVED lines=9> */
.L_x_262:
[----:B------:R-:W-:Y:S05]  /*9180*/  BSYNC B0 ;  /* 0x0000000000007941 */ /* 0x000fea0003800000 */
.L_x_261:
        /* <DEDUP_REMOVED lines=9> */
.L_x_264:
[----:B------:R-:W-:Y:S05]  /*9220*/  BSYNC B0 ;  /* 0x0000000000007941 */ /* 0x000fea0003800000 */
.L_x_263:
        /* <DEDUP_REMOVED lines=9> */
.L_x_266:
[----:B------:R-:W-:Y:S05]  /*92c0*/  BSYNC B0 ;  /* 0x0000000000007941 */ /* 0x000fea0003800000 */
.L_x_265:
        /* <DEDUP_REMOVED lines=9> */
.L_x_268:
[----:B------:R-:W-:Y:S05]  /*9360*/  BSYNC B0 ;  /* 0x0000000000007941 */ /* 0x000fea0003800000 */
.L_x_267:
        /* <DEDUP_REMOVED lines=9> */
.L_x_270:
[----:B------:R-:W-:Y:S05]  /*9400*/  BSYNC B0 ;  /* 0x0000000000007941 */ /* 0x000fea0003800000 */
.L_x_269:
        /* <DEDUP_REMOVED lines=9> */
.L_x_272:
[----:B------:R-:W-:Y:S05]  /*94a0*/  BSYNC B0 ;  /* 0x0000000000007941 */ /* 0x000fea0003800000 */
.L_x_271:
        /* <DEDUP_REMOVED lines=9> */
.L_x_274:
[----:B------:R-:W-:Y:S05]  /*9540*/  BSYNC B0 ;  /* 0x0000000000007941 */ /* 0x000fea0003800000 */
.L_x_273:
[----:B01--45:R-:W-:Y:S01]  /*9550*/  IMAD.U32 R6, R15, 0x10000, RZ ;  /* 0x000100000f067824 */ /* 0x033fe200078e00ff */
        /* <DEDUP_REMOVED lines=8> */
.L_x_276:
[----:B------:R-:W-:Y:S05]  /*95e0*/  BSYNC B0 ;  /* 0x0000000000007941 */ /* 0x000fea0003800000 */
.L_x_275:
[----:B0----5:R-:W-:Y:S01]  /*95f0*/  IMAD.U32 R6, R15, 0x10000, RZ ;  /* 0x000100000f067824 */ /* 0x021fe200078e00ff */
[----:B------:R-:W-:Y:S01]  /*9600*/  ISETP.GT.AND P1, PT, R0, 0x79, P1 ;  /* 0x000000790000780c */ /* 0x000fe20000f24270 */
[----:B------:R-:W-:Y:S01]  /*9610*/  BSSY B0, `(.L_x_277) ;  /* 0x000000b000007945 */ /* 0x000fe20003800000 */
[----:B------:R-:W-:Y:S01]  /*9620*/  IADD3 R20, P0, R12, 0x80, RZ ;  /* 0x000000800c147810 */ /* 0x000fe20007f1e0ff */
[----:B------:R-:W-:Y:S01]  /*9630*/  FMUL R7, R6, UR16 ;  /* 0x0000001006077c20 */ /* 0x000fe20008400000 */
[----:B------:R-:W-:-:S03]  /*9640*/  @P2 IMAD.MOV.U32 R6, RZ, RZ, R18 ;  /* 0x000000ffff062224 */ /* 0x000fc600078e0012 */
[----:B------:R-:W-:-:S05]  /*9650*/  FFMA R7, R214, UR13, R7 ;  /* 0x0000000dd6077c23 */ /* 0x000fca0008000007 */
[----:B------:R-:W-:-:S04]  /*9660*/  F2FP.BF16.F32.PACK_AB R7, RZ, R7 ;  /* 0x00000007ff07723e */ /* 0x000fc800000010ff */
[----:B------:R-:W-:Y:S01]  /*9670*/  PRMT R8, R7, 0x7610, R8 ;  /* 0x0000761007087816 */ /* 0x000fe20000000008 */
[----:B------:R-:W-:-:S05]  /*9680*/  @P2 IMAD.MOV.U32 R7, RZ, RZ, R19 ;  /* 0x000000ffff072224 */ /* 0x000fca00078e0013 */
[----:B------:R0:W-:Y:S01]  /*9690*/  @P2 STG.E.U16 desc[UR14][R6.64+0xf0], R8 ;  /* 0x0000f00806002986 */ /* 0x0001e2000c10150e */
[----:B------:R-:W-:Y:S05]  /*96a0*/  @!P1 BRA `(.L_x_278) ;  /* 0x0000000000049947 */ /* 0x000fea0003800000 */
[----:B------:R4:W5:Y:S02]  /*96b0*/  LDG.E.LTC128B.U16 R15, desc[UR14][R4.64+0xf2] ;  /* 0x0000f20e040f7981 */ /* 0x000964000c1e1520 */
.L_x_278:
[----:B------:R-:W-:Y:S05]  /*96c0*/  BSYNC B0 ;  /* 0x0000000000007941 */ /* 0x000fea0003800000 */
.L_x_277:
[----:B-12345:R-:W-:Y:S02]  /*96d0*/  IMAD.U32 R4, R15, 0x10000, RZ ;  /* 0x000100000f047824 */ /* 0x03efe400078e00ff */
[----:B------:R-:W-:Y:S01]  /*96e0*/  IMAD.X R5, RZ, RZ, R13, P0 ;  /* 0x000000ffff057224 */ /* 0x000fe200000e060d */
[----:B------:R-:W-:Y:S01]  /*96f0*/  ISETP.GT.AND P0, PT, R14, 0x80, PT ;  /* 0x000000800e00780c */ /* 0x000fe20003f04270 */
[----:B------:R-:W-:Y:S01]  /*9700*/  FMUL R4, R4, UR16 ;  /* 0x0000001004047c20 */ /* 0x000fe20008400000 */
[----:B0-----:R-:W-:Y:S02]  /*9710*/  IMAD.WIDE.U32 R6, R20, UR20, R10 ;  /* 0x0000001414067c25 */ /* 0x001fe4000f8e000a */
[----:B------:R-:W-:Y:S02]  /*9720*/  ISETP.GT.AND P3, PT, R0, RZ, P0 ;  /* 0x000000ff0000720c */ /* 0x000fe40000764270 */
[----:B------:R-:W-:Y:S01]  /*9730*/  FFMA R4, R215, UR13, R4 ;  /* 0x0000000dd7047c23 */ /* 0x000fe20008000004 */
[----:B------:R-:W-:-:S04]  /*9740*/  IMAD R5, R5, UR20, RZ ;  /* 0x0000001405057c24 */ /* 0x000fc8000f8e02ff */
[----:B------:R-:W-:Y:S01]  /*9750*/  IMAD R21, R20, UR21, R5 ;  /* 0x0000001514157c24 */ /* 0x000fe2000f8e0205 */
[----:B------:R-:W-:Y:S02]  /*9760*/  F2FP.BF16.F32.PACK_AB R8, RZ, R4 ;  /* 0x00000004ff08723e */ /* 0x000fe400000010ff */
[----:B------:R-:W-:Y:S02]  /*9770*/  LEA R4, P2, R6, UR22, 0x1 ;  /* 0x0000001606047c11 */ /* 0x000fe4000f8408ff */
[----:B------:R-:W-:Y:S02]  /*9780*/  IADD3 R5, R7, R21, RZ ;  /* 0x0000001507057210 */ /* 0x000fe40007ffe0ff */
[----:B------:R-:W-:Y:S02]  /*9790*/  PRMT R9, R8, 0x7610, R9 ;  /* 0x0000761008097816 */ /* 0x000fe40000000009 */
[----:B------:R-:W-:-:S03]  /*97a0*/  LEA.HI.X R5, R6, UR23, R5, 0x1, P2 ;  /* 0x0000001706057c11 */ /* 0x000fc600090f0c05 */
[----:B------:R0:W-:Y:S04]  /*97b0*/  @P1 STG.E.U16 desc[UR14][R18.64+0xf2], R9 ;  /* 0x0000f20912001986 */ /* 0x0001e8000c10150e */
[----:B------:R-:W2:Y:S01]  /*97c0*/  @P3 LDG.E.LTC128B.U16 R15, desc[UR14][R4.64] ;  /* 0x0000000e040f3981 */ /* 0x000ea2000c1e1520 */
[----:B------:R-:W-:Y:S01]  /*97d0*/  USHF.L.U32 UR4, UR18, 0x8, URZ ;  /* 0x0000000812047899 */ /* 0x000fe2000800063f */
[----:B------:R-:W-:Y:S01]  /*97e0*/  ISETP.GT.AND P2, PT, R0, 0x1, P0 ;  /* 0x000000010000780c */ /* 0x000fe20000744270 */
[----:B------:R-:W-:Y:S01]  /*97f0*/  USHF.L.U64.HI UR6, UR18, 0x8, UR19 ;  /* 0x0000000812067899 */ /* 0x000fe20008010213 */
[----:B------:R-:W-:Y:S03]  /*9800*/  BSSY B0, `(.L_x_279) ;  /* 0x000000a000007945 */ /* 0x000fe60003800000 */
[----:B------:R-:W-:-:S04]  /*9810*/  IADD3 R8, P1, R2, UR4, RZ ;  /* 0x0000000402087c10 */ /* 0x000fc8000ff3e0ff */
[----:B0-----:R-:W-:Y:S01]  /*9820*/  IADD3.X R9, R3, UR6, RZ, P1, !PT ;  /* 0x0000000603097c10 */ /* 0x001fe20008ffe4ff */
[----:B--2---:R-:W-:-:S04]  /*9830*/  IMAD.U32 R6, R15, 0x10000, RZ ;  /* 0x000100000f067824 */ /* 0x004fc800078e00ff */
[----:B------:R-:W-:-:S04]  /*9840*/  FMUL R7, R6, UR16 ;  /* 0x0000001006077c20 */ /* 0x000fc80008400000 */
[----:B------:R-:W-:-:S05]  /*9850*/  FFMA R7, R88, UR13, R7 ;  /* 0x0000000d58077c23 */ /* 0x000fca0008000007 */
[----:B------:R-:W-:-:S05]  /*9860*/  F2FP.BF16.F32.PACK_AB R7, RZ, R7 ;  /* 0x00000007ff07723e */ /* 0x000fca00000010ff */
[----:B------:R0:W-:Y:S01]  /*9870*/  @P3 STG.E.U16 desc[UR14][R8.64], R7 ;  /* 0x0000000708003986 */ /* 0x0001e2000c10150e */
[----:B------:R-:W-:Y:S05]  /*9880*/  @!P2 BRA `(.L_x_280) ;  /* 0x000000000004a947 */ /* 0x000fea0003800000 */
[----:B------:R1:W5:Y:S02]  /*9890*/  LDG.E.LTC128B.U16 R15, desc[UR14][R4.64+0x2] ;  /* 0x0000020e040f7981 */ /* 0x000364000c1e1520 */
.L_x_280:
[----:B------:R-:W-:Y:S05]  /*98a0*/  BSYNC B0 ;  /* 0x0000000000007941 */ /* 0x000fea0003800000 */
.L_x_279:
        /* <DEDUP_REMOVED lines=15> */
.L_x_282:
[----:B------:R-:W-:Y:S05]  /*99a0*/  BSYNC B0 ;  /* 0x0000000000007941 */ /* 0x000fea0003800000 */
.L_x_281:
        /* <DEDUP_REMOVED lines=11> */
.L_x_284:
[----:B------:R-:W-:Y:S05]  /*9a60*/  BSYNC B0 ;  /* 0x0000000000007941 */ /* 0x000fea0003800000 */
.L_x_283:
        /* <DEDUP_REMOVED lines=9> */
.L_x_286:
[----:B------:R-:W-:Y:S05]  /*9b00*/  BSYNC B0 ;  /* 0x0000000000007941 */ /* 0x000fea0003800000 */
.L_x_285:
        /* <DEDUP_REMOVED lines=9> */
.L_x_288:
[----:B------:R-:W-:Y:S05]  /*9ba0*/  BSYNC B0 ;  /* 0x0000000000007941 */ /* 0x000fea0003800000 */
.L_x_287:
        /* <DEDUP_REMOVED lines=9> */
.L_x_290:
[----:B------:R-:W-:Y:S05]  /*9c40*/  BSYNC B0 ;  /* 0x0000000000007941 */ /* 0x000fea0003800000 */
.L_x_289:
        /* <DEDUP_REMOVED lines=13> */
.L_x_292:
[----:B------:R-:W-:Y:S05]  /*9d20*/  BSYNC B0 ;  /* 0x0000000000007941 */ /* 0x000fea0003800000 */
.L_x_291:
        /* <DEDUP_REMOVED lines=9> */
.L_x_294:
[----:B------:R-:W-:Y:S05]  /*9dc0*/  BSYNC B0 ;  /* 0x0000000000007941 */ /* 0x000fea0003800000 */
.L_x_293:
        /* <DEDUP_REMOVED lines=9> */
.L_x_296:
[----:B------:R-:W-:Y:S05]  /*9e60*/  BSYNC B0 ;  /* 0x0000000000007941 */ /* 0x000fea0003800000 */
.L_x_295:
        /* <DEDUP_REMOVED lines=9> */
.L_x_298:
[----:B------:R-:W-:Y:S05]  /*9f00*/  BSYNC B0 ;  /* 0x0000000000007941 */ /* 0x000fea0003800000 */
.L_x_297:
        /* <DEDUP_REMOVED lines=9> */
.L_x_300:
[----:B------:R-:W-:Y:S05]  /*9fa0*/  BSYNC B0 ;  /* 0x0000000000007941 */ /* 0x000fea0003800000 */
.L_x_299:
        /* <DEDUP_REMOVED lines=9> */
.L_x_302:
[----:B------:R-:W-:Y:S05]  /*a040*/  BSYNC B0 ;  /* 0x0000000000007941 */ /* 0x000fea0003800000 */
.L_x_301:
        /* <DEDUP_REMOVED lines=9> */
.L_x_304:
[----:B------:R-:W-:Y:S05]  /*a0e0*/  BSYNC B0 ;  /* 0x0000000000007941 */ /* 0x000fea0003800000 */
.L_x_303:
        /* <DEDUP_REMOVED lines=9> */
.L_x_306:
[----:B------:R-:W-:Y:S05]  /*a180*/  BSYNC B0 ;  /* 0x0000000000007941 */ /* 0x000fea0003800000 */
.L_x_305:
        /* <DEDUP_REMOVED lines=9> */
.L_x_308:
[----:B------:R-:W-:Y:S05]  /*a220*/  BSYNC B0 ;  /* 0x0000000000007941 */ /* 0x000fea0003800000 */
.L_x_307:
        /* <DEDUP_REMOVED lines=9> */
.L_x_310:
[----:B------:R-:W-:Y:S05]  /*a2c0*/  BSYNC B0 ;  /* 0x0000000000007941 */ /* 0x000fea0003800000 */
.L_x_309:
        /* <DEDUP_REMOVED lines=9> */
.L_x_312:
[----:B------:R-:W-:Y:S05]  /*a360*/  BSYNC B0 ;  /* 0x0000000000007941 */ /* 0x000fea0003800000 */
.L_x_311:
        /* <DEDUP_REMOVED lines=9> */
.L_x_314:
[----:B------:R-:W-:Y:S05]  /*a400*/  BSYNC B0 ;  /* 0x0000000000007941 */ /* 0x000fea0003800000 */
.L_x_313:
        /* <DEDUP_REMOVED lines=9> */
.L_x_316:
[----:B------:R-:W-:Y:S05]  /*a4a0*/  BSYNC B0 ;  /* 0x0000000000007941 */ /* 0x000fea0003800000 */
.L_x_315:
        /* <DEDUP_REMOVED lines=9> */
.L_x_318:
[----:B------:R-:W-:Y:S05]  /*a540*/  BSYNC B0 ;  /* 0x0000000000007941 */ /* 0x000fea0003800000 */
.L_x_317:
        /* <DEDUP_REMOVED lines=9> */
.L_x_320:
[----:B------:R-:W-:Y:S05]  /*a5e0*/  BSYNC B0 ;  /* 0x0000000000007941 */ /* 0x000fea0003800000 */
.L_x_319:
        /* <DEDUP_REMOVED lines=9> */
.L_x_322:
[----:B------:R-:W-:Y:S05]  /*a680*/  BSYNC B0 ;  /* 0x0000000000007941 */ /* 0x000fea0003800000 */
.L_x_321:
        /* <DEDUP_REMOVED lines=9> */
.L_x_324:
[----:B------:R-:W-:Y:S05]  /*a720*/  BSYNC B0 ;  /* 0x0000000000007941 */ /* 0x000fea0003800000 */
.L_x_323:
        /* <DEDUP_REMOVED lines=9> */
.L_x_326:
[----:B------:R-:W-:Y:S05]  /*a7c0*/  BSYNC B0 ;  /* 0x0000000000007941 */ /* 0x000fea0003800000 */
.L_x_325:
        /* <DEDUP_REMOVED lines=9> */
.L_x_328:
[----:B------:R-:W-:Y:S05]  /*a860*/  BSYNC B0 ;  /* 0x0000000000007941 */ /* 0x000fea0003800000 */
.L_x_327:
        /* <DEDUP_REMOVED lines=9> */
.L_x_330:
[----:B------:R-:W-:Y:S05]  /*a900*/  BSYNC B0 ;  /* 0x0000000000007941 */ /* 0x000fea0003800000 */
.L_x_329:
        /* <DEDUP_REMOVED lines=9> */
.L_x_332:
[----:B------:R-:W-:Y:S05]  /*a9a0*/  BSYNC B0 ;  /* 0x0000000000007941 */ /* 0x000fea0003800000 */
.L_x_331:
        /* <DEDUP_REMOVED lines=9> */
.L_x_334:
[----:B------:R-:W-:Y:S05]  /*aa40*/  BSYNC B0 ;  /* 0x0000000000007941 */ /* 0x000fea0003800000 */
.L_x_333:
        /* <DEDUP_REMOVED lines=9> */
.L_x_336:
[----:B------:R-:W-:Y:S05]  /*aae0*/  BSYNC B0 ;  /* 0x0000000000007941 */ /* 0x000fea0003800000 */
.L_x_335:
        /* <DEDUP_REMOVED lines=9> */
.L_x_338:
[----:B------:R-:W-:Y:S05]  /*ab80*/  BSYNC B0 ;  /* 0x0000000000007941 */ /* 0x000fea0003800000 */
.L_x_337:
        /* <DEDUP_REMOVED lines=9> */
.L_x_340:
[----:B------:R-:W-:Y:S05]  /*ac20*/  BSYNC B0 ;  /* 0x0000000000007941 */ /* 0x000fea0003800000 */
.L_x_339:
        /* <DEDUP_REMOVED lines=9> */
.L_x_342:
[----:B------:R-:W-:Y:S05]  /*acc0*/  BSYNC B0 ;  /* 0x0000000000007941 */ /* 0x000fea0003800000 */
.L_x_341:
        /* <DEDUP_REMOVED lines=9> */
.L_x_344:
[----:B------:R-:W-:Y:S05]  /*ad60*/  BSYNC B0 ;  /* 0x0000000000007941 */ /* 0x000fea0003800000 */
.L_x_343:
        /* <DEDUP_REMOVED lines=9> */
.L_x_346:
[----:B------:R-:W-:Y:S05]  /*ae00*/  BSYNC B0 ;  /* 0x0000000000007941 */ /* 0x000fea0003800000 */
.L_x_345:
        /* <DEDUP_REMOVED lines=9> */
.L_x_348:
[----:B------:R-:W-:Y:S05]  /*aea0*/  BSYNC B0 ;  /* 0x0000000000007941 */ /* 0x000fea0003800000 */
.L_x_347:
        /* <DEDUP_REMOVED lines=9> */
.L_x_350:
[----:B------:R-:W-:Y:S05]  /*af40*/  BSYNC B0 ;  /* 0x0000000000007941 */ /* 0x000fea0003800000 */
.L_x_349:
        /* <DEDUP_REMOVED lines=9> */
.L_x_352:
[----:B------:R-:W-:Y:S05]  /*afe0*/  BSYNC B0 ;  /* 0x0000000000007941 */ /* 0x000fea0003800000 */
.L_x_351:
        /* <DEDUP_REMOVED lines=9> */
.L_x_354:
[----:B------:R-:W-:Y:S05]  /*b080*/  BSYNC B0 ;  /* 0x0000000000007941 */ /* 0x000fea0003800000 */
.L_x_353:
        /* <DEDUP_REMOVED lines=9> */
.L_x_356:
[----:B------:R-:W-:Y:S05]  /*b120*/  BSYNC B0 ;  /* 0x0000000000007941 */ /* 0x000fea0003800000 */
.L_x_355:
        /* <DEDUP_REMOVED lines=9> */
.L_x_358:
[----:B------:R-:W-:Y:S05]  /*b1c0*/  BSYNC B0 ;  /* 0x0000000000007941 */ /* 0x000fea0003800000 */
.L_x_357:
        /* <DEDUP_REMOVED lines=9> */
.L_x_360:
[----:B------:R-:W-:Y:S05]  /*b260*/  BSYNC B0 ;  /* 0x0000000000007941 */ /* 0x000fea0003800000 */
.L_x_359:
        /* <DEDUP_REMOVED lines=9> */
.L_x_362:
[----:B------:R-:W-:Y:S05]  /*b300*/  BSYNC B0 ;  /* 0x0000000000007941 */ /* 0x000fea0003800000 */
.L_x_361:
        /* <DEDUP_REMOVED lines=9> */
.L_x_364:
[----:B------:R-:W-:Y:S05]  /*b3a0*/  BSYNC B0 ;  /* 0x0000000000007941 */ /* 0x000fea0003800000 */
.L_x_363:
        /* <DEDUP_REMOVED lines=9> */
.L_x_366:
[----:B------:R-:W-:Y:S05]  /*b440*/  BSYNC B0 ;  /* 0x0000000000007941 */ /* 0x000fea0003800000 */
.L_x_365:
        /* <DEDUP_REMOVED lines=9> */
.L_x_368:
[----:B------:R-:W-:Y:S05]  /*b4e0*/  BSYNC B0 ;  /* 0x0000000000007941 */ /* 0x000fea0003800000 */
.L_x_367:
        /* <DEDUP_REMOVED lines=9> */
.L_x_370:
[----:B------:R-:W-:Y:S05]  /*b580*/  BSYNC B0 ;  /* 0x0000000000007941 */ /* 0x000fea0003800000 */
.L_x_369:
        /* <DEDUP_REMOVED lines=9> */
.L_x_372:
[----:B------:R-:W-:Y:S05]  /*b620*/  BSYNC B0 ;  /* 0x0000000000007941 */ /* 0x000fea0003800000 */
.L_x_371:
        /* <DEDUP_REMOVED lines=9> */
.L_x_374:
[----:B------:R-:W-:Y:S05]  /*b6c0*/  BSYNC B0 ;  /* 0x0000000000007941 */ /* 0x000fea0003800000 */
.L_x_373:
        /* <DEDUP_REMOVED lines=9> */
.L_x_376:
[----:B------:R-:W-:Y:S05]  /*b760*/  BSYNC B0 ;  /* 0x0000000000007941 */ /* 0x000fea0003800000 */
.L_x_375:
        /* <DEDUP_REMOVED lines=9> */
.L_x_378:
[----:B------:R-:W-:Y:S05]  /*b800*/  BSYNC B0 ;  /* 0x0000000000007941 */ /* 0x000fea0003800000 */
.L_x_377:
[----:B0----5:R-:W-:Y:S01]  /*b810*/  SHF.L.U32 R16, R15, 0x10, RZ ;  /* 0x000000100f107819 */ /* 0x021fe200000006ff */
        /* <DEDUP_REMOVED lines=8> */
.L_x_380:
[----:B------:R-:W-:Y:S05]  /*b8a0*/  BSYNC B0 ;  /* 0x0000000000007941 */ /* 0x000fea0003800000 */
.L_x_379:
        /* <DEDUP_REMOVED lines=9> */
.L_x_382:
[----:B------:R-:W-:Y:S05]  /*b940*/  BSYNC B0 ;  /* 0x0000000000007941 */ /* 0x000fea0003800000 */
.L_x_381:
        /* <DEDUP_REMOVED lines=9> */
.L_x_384:
[----:B------:R-:W-:Y:S05]  /*b9e0*/  BSYNC B0 ;  /* 0x0000000000007941 */ /* 0x000fea0003800000 */
.L_x_383:
        /* <DEDUP_REMOVED lines=9> */
.L_x_386:
[----:B------:R-:W-:Y:S05]  /*ba80*/  BSYNC B0 ;  /* 0x0000000000007941 */ /* 0x000fea0003800000 */
.L_x_385:
        /* <DEDUP_REMOVED lines=9> */
.L_x_388:
[----:B------:R-:W-:Y:S05]  /*bb20*/  BSYNC B0 ;  /* 0x0000000000007941 */ /* 0x000fea0003800000 */
.L_x_387:
        /* <DEDUP_REMOVED lines=9> */
.L_x_390:
[----:B------:R-:W-:Y:S05]  /*bbc0*/  BSYNC B0 ;  /* 0x0000000000007941 */ /* 0x000fea0003800000 */
.L_x_389:
        /* <DEDUP_REMOVED lines=9> */
.L_x_392:
[----:B------:R-:W-:Y:S05]  /*bc60*/  BSYNC B0 ;  /* 0x0000000000007941 */ /* 0x000fea0003800000 */
.L_x_391:
        /* <DEDUP_REMOVED lines=9> */
.L_x_394:
[----:B------:R-:W-:Y:S05]  /*bd00*/  BSYNC B0 ;  /* 0x0000000000007941 */ /* 0x000fea0003800000 */
.L_x_393:
        /* <DEDUP_REMOVED lines=9> */
.L_x_396:
[----:B------:R-:W-:Y:S05]  /*bda0*/  BSYNC B0 ;  /* 0x0000000000007941 */ /* 0x000fea0003800000 */
.L_x_395:
        /* <DEDUP_REMOVED lines=9> */
.L_x_398:
[----:B------:R-:W-:Y:S05]  /*be40*/  BSYNC B0 ;  /* 0x0000000000007941 */ /* 0x000fea0003800000 */
.L_x_397:
        /* <DEDUP_REMOVED lines=9> */
.L_x_400:
[----:B------:R-:W-:Y:S05]  /*bee0*/  BSYNC B0 ;  /* 0x0000000000007941 */ /* 0x000fea0003800000 */
.L_x_399:
        /* <DEDUP_REMOVED lines=9> */
.L_x_402:
[----:B------:R-:W-:Y:S05]  /*bf80*/  BSYNC B0 ;  /* 0x0000000000007941 */ /* 0x000fea0003800000 */
.L_x_401:
        /* <DEDUP_REMOVED lines=13> */
.L_x_404:
[----:B------:R-:W-:Y:S05]  /*c060*/  BSYNC B0 ;  /* 0x0000000000007941 */ /* 0x000fea0003800000 */
.L_x_403:
[----:B0----5:R-:W-:Y:S02]  /*c070*/  IMAD.U32 R4, R15, 0x10000, RZ ;  /* 0x000100000f047824 */ /* 0x021fe400078e00ff */
[----:B------:R-:W-:Y:S01]  /*c080*/  IMAD.X R12, RZ, RZ, R13, P0 ;  /* 0x000000ffff0c7224 */ /* 0x000fe200000e060d */
[----:B------:R-:W-:Y:S01]  /*c090*/  ISETP.GT.AND P0, PT, R14, 0xc0, PT ;  /* 0x000000c00e00780c */ /* 0x000fe20003f04270 */
[----:B------:R-:W-:Y:S01]  /*c0a0*/  FMUL R4, R4, UR16 ;  /* 0x0000001004047c20 */ /* 0x000fe20008400000 */
[----:B-1234-:R-:W-:Y:S02]  /*c0b0*/  IMAD.WIDE.U32 R6, R8, UR20, R10 ;  /* 0x0000001408067c25 */ /* 0x01efe4000f8e000a */
[----:B------:R-:W-:Y:S02]  /*c0c0*/  ISETP.GT.AND P2, PT, R0, RZ, P0 ;  /* 0x000000ff0000720c */ /* 0x000fe40000744270 */
[----:B------:R-:W-:Y:S01]  /*c0d0*/  FFMA R4, R151, UR13, R4 ;  /* 0x0000000d97047c23 */ /* 0x000fe20008000004 */
[----:B------:R-:W-:-:S04]  /*c0e0*/  IMAD R5, R12, UR20, RZ ;  /* 0x000000140c057c24 */ /* 0x000fc8000f8e02ff */
[----:B------:R-:W-:Y:S01]  /*c0f0*/  IMAD R13, R8, UR21, R5 ;  /* 0x00000015080d7c24 */ /* 0x000fe2000f8e0205 */
[----:B------:R-:W-:Y:S02]  /*c100*/  F2FP.BF16.F32.PACK_AB R9, RZ, R4 ;  /* 0x00000004ff09723e */ /* 0x000fe400000010ff */
[C---:B------:R-:W-:Y:S02]  /*c110*/  LEA R4, P3, R6.reuse, UR22, 0x1 ;  /* 0x0000001606047c11 */ /* 0x040fe4000f8608ff */
[----:B------:R-:W-:Y:S01]  /*c120*/  IADD3 R5, R7, R13, RZ ;  /* 0x0000000d07057210 */ /* 0x000fe20007ffe0ff */
[----:B------:R0:W-:Y:S03]  /*c130*/  @P1 STG.E.U16 desc[UR14][R18.64+0xf2], R9 ;  /* 0x0000f20912001986 */ /* 0x0001e6000c10150e */
[----:B------:R-:W-:-:S05]  /*c140*/  LEA.HI.X R5, R6, UR23, R5, 0x1, P3 ;  /* 0x0000001706057c11 */ /* 0x000fca00098f0c05 */
[----:B------:R-:W2:Y:S01]  /*c150*/  @P2 LDG.E.LTC128B.U16 R15, desc[UR14][R4.64] ;  /* 0x0000000e040f2981 */ /* 0x000ea2000c1e1520 */
[----:B------:R-:W-:Y:S01]  /*c160*/  UIMAD UR4, UR19, 0x180, URZ ;  /* 0x00000180130478a4 */ /* 0x000fe2000f8e023f */
[----:B------:R-:W-:Y:S01]  /*c170*/  ISETP.GT.AND P3, PT, R0, 0x1, P0 ;  /* 0x000000010000780c */ /* 0x000fe20000764270 */
[----:B------:R-:W-:Y:S01]  /*c180*/  BSSY B0, `(.L_x_405) ;  /* 0x000000d000007945 */ /* 0x000fe20003800000 */
[----:B0-----:R-:W-:-:S04]  /*c190*/  IMAD.U32 R9, RZ, RZ, UR18 ;  /* 0x00000012ff097e24 */ /* 0x001fc8000f8e00ff */
[----:B------:R-:W-:-:S04]  /*c1a0*/  IMAD.WIDE.U32 R2, R9, 0x180, R2 ;  /* 0x0000018009027825 */ /* 0x000fc800078e0002 */
[----:B--2---:R-:W-:-:S04]  /*c1b0*/  IMAD.U32 R6, R15, 0x10000, RZ ;  /* 0x000100000f067824 */ /* 0x004fc800078e00ff */
[----:B------:R-:W-:-:S04]  /*c1c0*/  FMUL R7, R6, UR16 ;  /* 0x0000001006077c20 */ /* 0x000fc80008400000 */
[----:B------:R-:W-:-:S05]  /*c1d0*/  FFMA R7, R24, UR13, R7 ;  /* 0x0000000d18077c23 */ /* 0x000fca0008000007 */
[----:B------:R-:W-:Y:S01]  /*c1e0*/  F2FP.BF16.F32.PACK_AB R6, RZ, R7 ;  /* 0x00000007ff06723e */ /* 0x000fe200000010ff */
[----:B------:R-:W-:-:S03]  /*c1f0*/  VIADD R7, R3, UR4 ;  /* 0x0000000403077c36 */ /* 0x000fc60008000000 */
[----:B------:R-:W-:Y:S01]  /*c200*/  PRMT R9, R6, 0x7610, R9 ;  /* 0x0000761006097816 */ /* 0x000fe20000000009 */
[----:B------:R-:W-:-:S05]  /*c210*/  @P2 IMAD.MOV.U32 R6, RZ, RZ, R2 ;  /* 0x000000ffff062224 */ /* 0x000fca00078e0002 */
[----:B------:R0:W-:Y:S01]  /*c220*/  @P2 STG.E.U16 desc[UR14][R6.64], R9 ;  /* 0x0000000906002986 */ /* 0x0001e2000c10150e */
[----:B------:R-:W-:Y:S05]  /*c230*/  @!P3 BRA `(.L_x_406) ;  /* 0x000000000004b947 */ /* 0x000fea0003800000 */
[----:B------:R1:W5:Y:S02]  /*c240*/  LDG.E.LTC128B.U16 R15, desc[UR14][R4.64+0x2] ;  /* 0x0000020e040f7981 */ /* 0x000364000c1e1520 */
.L_x_406:
[----:B------:R-:W-:Y:S05]  /*c250*/  BSYNC B0 ;  /* 0x0000000000007941 */ /* 0x000fea0003800000 */
.L_x_405:
[----:B0-----:R-:W-:Y:S01]  /*c260*/  IMAD.WIDE.U32 R8, R8, R17, UR10 ;  /* 0x0000000a08087e25 */ /* 0x001fe2000f8e0011 */
[----:B------:R-:W-:Y:S01]  /*c270*/  ISETP.GT.AND P1, PT, R14, 0xc8, PT ;  /* 0x000000c80e00780c */ /* 0x000fe20003f24270 */
[----:B------:R-:W-:Y:S02]  /*c280*/  BSSY B0, `(.L_x_407) ;  /* 0x000000f000007945 */ /* 0x000fe40003800000 */
[----:B-----5:R-:W-:Y:S01]  /*c290*/  IMAD.U32 R12, R15, 0x10000, RZ ;  /* 0x000100000f0c7824 */ /* 0x020fe200078e00ff */
[----:B------:R-:W-:Y:S02]  /*c2a0*/  IADD3 R10, P2, R10, R8, RZ ;  /* 0x000000080a0a7210 */ /* 0x000fe40007f5e0ff */
[----:B------:R-:W-:Y:S01]  /*c2b0*/  ISETP.GT.AND P4, PT, R0, RZ, P1 ;  /* 0x000000ff0000720c */ /* 0x000fe20000f84270 */
[----:B------:R-:W-:Y:S01]  /*c2c0*/  FMUL R12, R12, UR16 ;  /* 0x000000100c0c7c20 */ /* 0x000fe20008400000 */
[----:B------:R-:W-:Y:S01]  /*c2d0*/  IADD3.X R9, R11, R13, R9, P2, !PT ;  /* 0x0000000d0b097210 */ /* 0x000fe200017fe409 */
[----:B------:R-:W-:Y:S01]  /*c2e0*/  @P3 IMAD.MOV.U32 R11, RZ, RZ, R7 ;  /* 0x000000ffff0b3224 */ /* 0x000fe200078e0007 */
[----:B------:R-:W-:Y:S01]  /*c2f0*/  LEA R8, P2, R10, UR22, 0x1 ;  /* 0x000000160a087c11 */ /* 0x000fe2000f8408ff */
[----:B------:R-:W-:-:S03]  /*c300*/  FFMA R12, R25, UR13, R12 ;  /* 0x0000000d190c7c23 */ /* 0x000fc6000800000c */
[----:B------:R-:W-:Y:S01]  /*c310*/  LEA.HI.X R9, R10, UR23, R9, 0x1, P2 ;  /* 0x000000170a097c11 */ /* 0x000fe200090f0c09 */
[----:B------:R-:W-:Y:S01]  /*c320*/  @P3 IMAD.MOV.U32 R10, RZ, RZ, R2 ;  /* 0x000000ffff0a3224 */ /* 0x000fe200078e0002 */
[----:B------:R-:W-:-:S05]  /*c330*/  F2FP.BF16.F32.PACK_AB R12, RZ, R12 ;  /* 0x0000000cff0c723e */ /* 0x000fca00000010ff */
[----:B------:R0:W-:Y:S01]  /*c340*/  @P3 STG.E.U16 desc[UR14][R10.64+0x2], R12 ;  /* 0x0000020c0a003986 */ /* 0x0001e2000c10150e */
[----:B------:R-:W-:Y:S05]  /*c350*/  @!P4 BRA `(.L_x_408) ;  /* 0x000000000004c947 */ /* 0x000fea0003800000 */
[----:B------:R2:W5:Y:S02]  /*c360*/  LDG.E.LTC128B.U16 R15, desc[UR14][R8.64] ;  /* 0x0000000e080f7981 */ /* 0x000564000c1e1520 */
.L_x_408:
[----:B------:R-:W-:Y:S05]  /*c370*/  BSYNC B0 ;  /* 0x0000000000007941 */ /* 0x000fea0003800000 */
.L_x_407:
[----:B0----5:R-:W-:Y:S01]  /*c380*/  IMAD.U32 R10, R15, 0x10000, RZ ;  /* 0x000100000f0a7824 */ /* 0x021fe200078e00ff */
[----:B------:R-:W-:Y:S01]  /*c390*/  ISETP.GT.AND P3, PT, R0, 0x1, P1 ;  /* 0x000000010000780c */ /* 0x000fe20000f64270 */
[----:B------:R-:W-:Y:S02]  /*c3a0*/  BSSY B0, `(.L_x_409) ;  /* 0x0000009000007945 */ /* 0x000fe40003800000 */
[----:B------:R-:W-:Y:S01]  /*c3b0*/  FMUL R11, R10, UR16 ;  /* 0x000000100a0b7c20 */ /* 0x000fe20008400000 */
[----:B------:R-:W-:-:S03]  /*c3c0*/  IADD3 R10, P2, R2, UR8, RZ ;  /* 0x00000008020a7c10 */ /* 0x000fc6000ff5e0ff */
[----:B------:R-:W-:-:S05]  /*c3d0*/  FFMA R11, R26, UR13, R11 ;  /* 0x0000000d1a0b7c23 */ /* 0x000fca000800000b */
[----:B------:R-:W-:Y:S02]  /*c3e0*/  F2FP.BF16.F32.PACK_AB R12, RZ, R11 ;  /* 0x0000000bff0c723e */ /* 0x000fe400000010ff */
[----:B------:R-:W-:-:S05]  /*c3f0*/  IADD3.X R11, R7, UR5, RZ, P2, !PT ;  /* 0x00000005070b7c10 */ /* 0x000fca00097fe4ff */
[----:B------:R0:W-:Y:S01]  /*c400*/  @P4 STG.E.U16 desc[UR14][R10.64], R12 ;  /* 0x0000000c0a004986 */ /* 0x0001e2000c10150e */
[----:B------:R-:W-:Y:S05]  /*c410*/  @!P3 BRA `(.L_x_410) ;  /* 0x000000000004b947 */ /* 0x000fea0003800000 */
[----:B------:R3:W5:Y:S02]  /*c420*/  LDG.E.LTC128B.U16 R15, desc[UR14][R8.64+0x2] ;  /* 0x0000020e080f7981 */ /* 0x000764000c1e1520 */
.L_x_410:
[----:B------:R-:W-:Y:S05]  /*c430*/  BSYNC B0 ;  /* 0x0000000000007941 */ /* 0x000fea0003800000 */
.L_x_409:
        /* <DEDUP_REMOVED lines=9> */
.L_x_412:
[----:B------:R-:W-:Y:S05]  /*c4d0*/  BSYNC B0 ;  /* 0x0000000000007941 */ /* 0x000fea0003800000 */
.L_x_411:
[----:B0----5:R-:W-:Y:S01]  /*c4e0*/  IMAD.U32 R12, R15, 0x10000, RZ ;  /* 0x000100000f0c7824 */ /* 0x021fe200078e00ff */
[----:B------:R-:W-:Y:S01]  /*c4f0*/  ISETP.GT.AND P3, PT, R0, 0x9, P0 ;  /* 0x000000090000780c */ /* 0x000fe20000764270 */
[----:B------:R-:W-:Y:S02]  /*c500*/  BSSY B0, `(.L_x_413) ;  /* 0x000000a000007945 */ /* 0x000fe40003800000 */
        /* <DEDUP_REMOVED lines=9> */
.L_x_414:
[----:B------:R-:W-:Y:S05]  /*c5a0*/  BSYNC B0 ;  /* 0x0000000000007941 */ /* 0x000fea0003800000 */
.L_x_413:
[----:B0----5:R-:W-:Y:S01]  /*c5b0*/  IMAD.U32 R12, R15, 0x10000, RZ ;  /* 0x000100000f0c7824 */ /* 0x021fe200078e00ff */
[----:B------:R-:W-:Y:S01]  /*c5c0*/  ISETP.GT.AND P4, PT, R0, 0x8, P1 ;  /* 0x000000080000780c */ /* 0x000fe20000f84270 */
[----:B------:R-:W-:Y:S01]  /*c5d0*/  @P3 IMAD.MOV.U32 R13, RZ, RZ, R7 ;  /* 0x000000ffff0d3224 */ /* 0x000fe200078e0007 */
[----:B------:R-:W-:Y:S01]  /*c5e0*/  BSSY B0, `(.L_x_415) ;  /* 0x0000009000007945 */ /* 0x000fe20003800000 */
[----:B------:R-:W-:-:S04]  /*c5f0*/  FMUL R12, R12, UR16 ;  /* 0x000000100c0c7c20 */ /* 0x000fc80008400000 */
[----:B------:R-:W-:-:S05]  /*c600*/  FFMA R12, R29, UR13, R12 ;  /* 0x0000000d1d0c7c23 */ /* 0x000fca000800000c */
[----:B------:R-:W-:-:S04]  /*c610*/  F2FP.BF16.F32.PACK_AB R12, RZ, R12 ;  /* 0x0000000cff0c723e */ /* 0x000fc800000010ff */
[----:B------:R-:W-:Y:S01]  /*c620*/  PRMT R14, R12, 0x7610, R14 ;  /* 0x000076100c0e7816 */ /* 0x000fe2000000000e */
[----:B------:R-:W-:-:S05]  /*c630*/  @P3 IMAD.MOV.U32 R12, RZ, RZ, R2 ;  /* 0x000000ffff0c3224 */ /* 0x000fca00078e0002 */
[----:B------:R0:W-:Y:S01]  /*c640*/  @P3 STG.E.U16 desc[UR14][R12.64+0x12], R14 ;  /* 0x0000120e0c003986 */ /* 0x0001e2000c10150e */
[----:B------:R-:W-:Y:S05]  /*c650*/  @!P4 BRA `(.L_x_416) ;  /* 0x000000000004c947 */ /* 0x000fea0003800000 */
[----:B------:R0:W5:Y:S02]  /*c660*/  LDG.E.LTC128B.U16 R15, desc[UR14][R8.64+0x10] ;  /* 0x0000100e080f7981 */ /* 0x000164000c1e1520 */
.L_x_416:
[----:B------:R-:W-:Y:S05]  /*c670*/  BSYNC B0 ;  /* 0x0000000000007941 */ /* 0x000fea0003800000 */
.L_x_415:
        /* <DEDUP_REMOVED lines=9> */
.L_x_418:
[----:B------:R-:W-:Y:S05]  /*c710*/  BSYNC B0 ;  /* 0x0000000000007941 */ /* 0x000fea0003800000 */
.L_x_417:
        /* <DEDUP_REMOVED lines=9> */
.L_x_420:
[----:B------:R-:W-:Y:S05]  /*c7b0*/  BSYNC B0 ;  /* 0x0000000000007941 */ /* 0x000fea0003800000 */
.L_x_419:
        /* <DEDUP_REMOVED lines=12> */
.L_x_422:
[----:B------:R-:W-:Y:S05]  /*c880*/  BSYNC B0 ;  /* 0x0000000000007941 */ /* 0x000fea0003800000 */
.L_x_421:
        /* <DEDUP_REMOVED lines=12> */
.L_x_424:
[----:B------:R-:W-:Y:S05]  /*c950*/  BSYNC B0 ;  /* 0x0000000000007941 */ /* 0x000fea0003800000 */
.L_x_423:
        /* <DEDUP_REMOVED lines=9> */
.L_x_426:
[----:B------:R-:W-:Y:S05]  /*c9f0*/  BSYNC B0 ;  /* 0x0000000000007941 */ /* 0x000fea0003800000 */
.L_x_425:
        /* <DEDUP_REMOVED lines=9> */
.L_x_428:
[----:B------:R-:W-:Y:S05]  /*ca90*/  BSYNC B0 ;  /* 0x0000000000007941 */ /* 0x000fea0003800000 */
.L_x_427:
        /* <DEDUP_REMOVED lines=12> */
.L_x_430:
[----:B------:R-:W-:Y:S05]  /*cb60*/  BSYNC B0 ;  /* 0x0000000000007941 */ /* 0x000fea0003800000 */
.L_x_429:
        /* <DEDUP_REMOVED lines=12> */
.L_x_432:
[----:B------:R-:W-:Y:S05]  /*cc30*/  BSYNC B0 ;  /* 0x0000000000007941 */ /* 0x000fea0003800000 */
.L_x_431:
        /* <DEDUP_REMOVED lines=9> */
.L_x_434:
[----:B------:R-:W-:Y:S05]  /*ccd0*/  BSYNC B0 ;  /* 0x0000000000007941 */ /* 0x000fea0003800000 */
.L_x_433:
        /* <DEDUP_REMOVED lines=9> */
.L_x_436:
[----:B------:R-:W-:Y:S05]  /*cd70*/  BSYNC B0 ;  /* 0x0000000000007941 */ /* 0x000fea0003800000 */
.L_x_435:
[----:B0----5:R-:W-:Y:S01]  /*cd80*/  SHF.L.U32 R12, R15, 0x10, RZ ;  /* 0x000000100f0c7819 */ /* 0x021fe200000006ff */
[----:B------:R-:W-:Y:S01]  /*cd90*/  BSSY B0, `(.L_x_437) ;  /* 0x000000b000007945 */ /* 0x000fe20003800000 */
[----:B------:R-:W-:-:S03]  /*cda0*/  ISETP.GT.AND P3, PT, R0, 0x21, P0 ;  /* 0x000000210000780c */ /* 0x000fc60000764270 */
        /* <DEDUP_REMOVED lines=9> */
.L_x_438:
[----:B------:R-:W-:Y:S05]  /*ce40*/  BSYNC B0 ;  /* 0x0000000000007941 */ /* 0x000fea0003800000 */
.L_x_437:
        /* <DEDUP_REMOVED lines=12> */
.L_x_440:
[----:B------:R-:W-:Y:S05]  /*cf10*/  BSYNC B0 ;  /* 0x0000000000007941 */ /* 0x000fea0003800000 */
.L_x_439:
        /* <DEDUP_REMOVED lines=9> */
.L_x_442:
[----:B------:R-:W-:Y:S05]  /*cfb0*/  BSYNC B0 ;  /* 0x0000000000007941 */ /* 0x000fea0003800000 */
.L_x_441:
        /* <DEDUP_REMOVED lines=9> */
.L_x_444:
[----:B------:R-:W-:Y:S05]  /*d050*/  BSYNC B0 ;  /* 0x0000000000007941 */ /* 0x000fea0003800000 */
.L_x_443:
        /* <DEDUP_REMOVED lines=12> */
.L_x_446:
[----:B------:R-:W-:Y:S05]  /*d120*/  BSYNC B0 ;  /* 0x0000000000007941 */ /* 0x000fea0003800000 */
.L_x_445:
        /* <DEDUP_REMOVED lines=12> */
.L_x_448:
[----:B------:R-:W-:Y:S05]  /*d1f0*/  BSYNC B0 ;  /* 0x0000000000007941 */ /* 0x000fea0003800000 */
.L_x_447:
        /* <DEDUP_REMOVED lines=9> */
.L_x_450:
[----:B------:R-:W-:Y:S05]  /*d290*/  BSYNC B0 ;  /* 0x0000000000007941 */ /* 0x000fea0003800000 */
.L_x_449:
        /* <DEDUP_REMOVED lines=9> */
.L_x_452:
[----:B------:R-:W-:Y:S05]  /*d330*/  BSYNC B0 ;  /* 0x0000000000007941 */ /* 0x000fea0003800000 */
.L_x_451:
[----:B0----5:R-:W-:Y:S01]  /*d340*/  IMAD.U32 R12, R15, 0x10000, RZ ;  /* 0x000100000f0c7824 */ /* 0x021fe200078e00ff */
[----:B------:R-:W-:Y:S01]  /*d350*/  ISETP.GT.AND P3, PT, R0, 0x31, P0 ;  /* 0x000000310000780c */ /* 0x000fe20000764270 */
[----:B------:R-:W-:Y:S02]  /*d360*/  BSSY B0, `(.L_x_453) ;  /* 0x000000a000007945 */ /* 0x000fe40003800000 */
[----:B------:R-:W-:Y:S01]  /*d370*/  FMUL R13, R12, UR16 ;  /* 0x000000100c0d7c20 */ /* 0x000fe20008400000 */
[----:B------:R-:W-:-:S03]  /*d380*/  @P4 MOV R12, R2 ;  /* 0x00000002000c4202 */ /* 0x000fc60000000f00 */
[----:B------:R-:W-:-:S05]  /*d390*/  FFMA R13, R48, UR13, R13 ;  /* 0x0000000d300d7c23 */ /* 0x000fca000800000d */
[----:B------:R-:W-:-:S04]  /*d3a0*/  F2FP.BF16.F32.PACK_AB R13, RZ, R13 ;  /* 0x0000000dff0d723e */ /* 0x000fc800000010ff */
[----:B------:R-:W-:Y:S01]  /*d3b0*/  PRMT R14, R13, 0x7610, R14 ;  /* 0x000076100d0e7816 */ /* 0x000fe2000000000e */
[----:B------:R-:W-:-:S05]  /*d3c0*/  @P4 IMAD.MOV.U32 R13, RZ, RZ, R7 ;  /* 0x000000ffff0d4224 */ /* 0x000fca00078e0007 */
[----:B------:R0:W-:Y:S01]  /*d3d0*/  @P4 STG.E.U16 desc[UR14][R12.64+0x60], R14 ;  /* 0x0000600e0c004986 */ /* 0x0001e2000c10150e */
[----:B------:R-:W-:Y:S05]  /*d3e0*/  @!P3 BRA `(.L_x_454) ;  /* 0x000000000004b947 */ /* 0x000fea0003800000 */
[----:B------:R0:W5:Y:S02]  /*d3f0*/  LDG.E.LTC128B.U16 R15, desc[UR14][R4.64+0x62] ;  /* 0x0000620e040f7981 */ /* 0x000164000c1e1520 */
.L_x_454:
[----:B------:R-:W-:Y:S05]  /*d400*/  BSYNC B0 ;  /* 0x0000000000007941 */ /* 0x000fea0003800000 */
.L_x_453:
        /* <DEDUP_REMOVED lines=12> */
.L_x_456:
[----:B------:R-:W-:Y:S05]  /*d4d0*/  BSYNC B0 ;  /* 0x0000000000007941 */ /* 0x000fea0003800000 */
.L_x_455:
[----:B-----5:R-:W-:Y:S01]  /*d4e0*/  IMAD.U32 R11, R15, 0x10000, RZ ;  /* 0x000100000f0b7824 */ /* 0x020fe200078e00ff */
[----:B------:R-:W-:Y:S01]  /*d4f0*/  ISETP.GT.AND P3, PT, R0, 0x31, P1 ;  /* 0x000000310000780c */ /* 0x000fe20000f64270 */
[----:B------:R-:W-:Y:S02]  /*d500*/  BSSY B0, `(.L_x_457) ;  /* 0x0000008000007945 */ /* 0x000fe40003800000 */
[----:B------:R-:W-:-:S04]  /*d510*/  FMUL R11, R11, UR16 ;  /* 0x000000100b0b7c20 */ /* 0x000fc80008400000 */
[----:B------:R-:W-:-:S05]  /*d520*/  FFMA R11, R50, UR13, R11 ;  /* 0x0000000d320b7c23 */ /* 0x000fca000800000b */
[----:B0-----:R-:W-:Y:S02]  /*d530*/  F2FP.BF16.F32.PACK_AB R12, RZ, R11 ;  /* 0x0000000bff0c723e */ /* 0x001fe400000010ff */
[----:B------:R-:W-:-:S05]  /*d540*/  IADD3.X R11, R7, UR5, RZ, P2, !PT ;  /* 0x00000005070b7c10 */ /* 0x000fca00097fe4ff */
[----:B------:R0:W-:Y:S01]  /*d550*/  @P4 STG.E.U16 desc[UR14][R10.64+0x60], R12 ;  /* 0x0000600c0a004986 */ /* 0x0001e2000c10150e */
[----:B------:R-:W-:Y:S05]  /*d560*/  @!P3 BRA `(.L_x_458) ;  /* 0x000000000004b947 */ /* 0x000fea0003800000 */
[----:B------:R0:W5:Y:S02]  /*d570*/  LDG.E.LTC128B.U16 R15, desc[UR14][R8.64+0x62] ;  /* 0x0000620e080f7981 */ /* 0x000164000c1e1520 */
.L_x_458:
[----:B------:R-:W-:Y:S05]  /*d580*/  BSYNC B0 ;  /* 0x0000000000007941 */ /* 0x000fea0003800000 */
.L_x_457:
[----:B0----5:R-:W-:Y:S01]  /*d590*/  IMAD.U32 R12, R15, 0x10000, RZ ;  /* 0x000100000f0c7824 */ /* 0x021fe200078e00ff */
[----:B------:R-:W-:Y:S01]  /*d5a0*/  ISETP.GT.AND P2, PT, R0, 0x38, P0 ;  /* 0x000000380000780c */ /* 0x000fe20000744270 */
[----:B------:R-:W-:Y:S02]  /*d5b0*/  BSSY B0, `(.L_x_459) ;  /* 0x000000a000007945 */ /* 0x000fe40003800000 */
        /* <DEDUP_REMOVED lines=9> */
.L_x_460:
[----:B------:R-:W-:Y:S05]  /*d650*/  BSYNC B0 ;  /* 0x0000000000007941 */ /* 0x000fea0003800000 */
.L_x_459:
        /* <DEDUP_REMOVED lines=12> */
.L_x_462:
[----:B------:R-:W-:Y:S05]  /*d720*/  BSYNC B0 ;  /* 0x0000000000007941 */ /* 0x000fea0003800000 */
.L_x_461:
        /* <DEDUP_REMOVED lines=12> */
.L_x_464:
[----:B------:R-:W-:Y:S05]  /*d7f0*/  BSYNC B0 ;  /* 0x0000000000007941 */ /* 0x000fea0003800000 */
.L_x_463:
[----:B0----5:R-:W-:Y:S01]  /*d800*/  IMAD.U32 R12, R15, 0x10000, RZ ;  /* 0x000100000f0c7824 */ /* 0x021fe200078e00ff */
[----:B------:R-:W-:Y:S01]  /*d810*/  ISETP.GT.AND P3, PT, R0, 0x39, P1 ;  /* 0x000000390000780c */ /* 0x000fe20000f64270 */
[----:B------:R-:W-:Y:S02]  /*d820*/  BSSY B0, `(.L_x_465) ;  /* 0x000000a000007945 */ /* 0x000fe40003800000 */
[----:B------:R-:W-:Y:S01]  /*d830*/  FMUL R13, R12, UR16 ;  /* 0x000000100c0d7c20 */ /* 0x000fe20008400000 */
[----:B------:R-:W-:-:S03]  /*d840*/  VIADD R12, R2, UR8 ;  /* 0x00000008020c7c36 */ /* 0x000fc60008000000 */
[----:B------:R-:W-:-:S05]  /*d850*/  FFMA R13, R54, UR13, R13 ;  /* 0x0000000d360d7c23 */ /* 0x000fca000800000d */
[----:B------:R-:W-:-:S04]  /*d860*/  F2FP.BF16.F32.PACK_AB R13, RZ, R13 ;  /* 0x0000000dff0d723e */ /* 0x000fc800000010ff */
[----:B------:R-:W-:Y:S02]  /*d870*/  PRMT R14, R13, 0x7610, R14 ;  /* 0x000076100d0e7816 */ /* 0x000fe4000000000e */
[----:B------:R-:W-:-:S05]  /*d880*/  @P2 MOV R13, R11 ;  /* 0x0000000b000d2202 */ /* 0x000fca0000000f00 */
[----:B------:R0:W-:Y:S01]  /*d890*/  @P2 STG.E.U16 desc[UR14][R12.64+0x70], R14 ;  /* 0x0000700e0c002986 */ /* 0x0001e2000c10150e */
[----:B------:R-:W-:Y:S05]  /*d8a0*/  @!P3 BRA `(.L_x_466) ;  /* 0x000000000004b947 */ /* 0x000fea0003800000 */
[----:B------:R0:W5:Y:S02]  /*d8b0*/  LDG.E.LTC128B.U16 R15, desc[UR14][R8.64+0x72] ;  /* 0x0000720e080f7981 */ /* 0x000164000c1e1520 */
.L_x_466:
[----:B------:R-:W-:Y:S05]  /*d8c0*/  BSYNC B0 ;  /* 0x0000000000007941 */ /* 0x000fea0003800000 */
.L_x_465:
        /* <DEDUP_REMOVED lines=12> */
.L_x_468:
[----:B------:R-:W-:Y:S05]  /*d990*/  BSYNC B0 ;  /* 0x0000000000007941 */ /* 0x000fea0003800000 */
.L_x_467:
        /* <DEDUP_REMOVED lines=12> */
.L_x_470:
[----:B------:R-:W-:Y:S05]  /*da60*/  BSYNC B0 ;  /* 0x0000000000007941 */ /* 0x000fea0003800000 */
.L_x_469:
        /* <DEDUP_REMOVED lines=12> */
.L_x_472:
[----:B------:R-:W-:Y:S05]  /*db30*/  BSYNC B0 ;  /* 0x0000000000007941 */ /* 0x000fea0003800000 */
.L_x_471:
[----:B0----5:R-:W-:Y:S01]  /*db40*/  IMAD.U32 R12, R15, 0x10000, RZ ;  /* 0x000100000f0c7824 */ /* 0x021fe200078e00ff */
[----:B------:R-:W-:Y:S01]  /*db50*/  ISETP.GT.AND P3, PT, R0, 0x41, P1 ;  /* 0x000000410000780c */ /* 0x000fe20000f64270 */
[----:B------:R-:W-:Y:S02]  /*db60*/  BSSY B0, `(.L_x_473) ;  /* 0x000000a000007945 */ /* 0x000fe40003800000 */
[----:B------:R-:W-:Y:S01]  /*db70*/  FMUL R13, R12, UR16 ;  /* 0x000000100c0d7c20 */ /* 0x000fe20008400000 */
[----:B------:R-:W-:-:S03]  /*db80*/  VIADD R12, R2, UR8 ;  /* 0x00000008020c7c36 */ /* 0x000fc60008000000 */
[----:B------:R-:W-:-:S05]  /*db90*/  FFMA R13, R58, UR13, R13 ;  /* 0x0000000d3a0d7c23 */ /* 0x000fca000800000d */
[----:B------:R-:W-:-:S04]  /*dba0*/  F2FP.BF16.F32.PACK_AB R13, RZ, R13 ;  /* 0x0000000dff0d723e */ /* 0x000fc800000010ff */
[----:B------:R-:W-:Y:S01]  /*dbb0*/  PRMT R14, R13, 0x7610, R14 ;  /* 0x000076100d0e7816 */ /* 0x000fe2000000000e */
[----:B------:R-:W-:-:S05]  /*dbc0*/  @P2 IMAD.MOV.U32 R13, RZ, RZ, R11 ;  /* 0x000000ffff0d2224 */ /* 0x000fca00078e000b */
[----:B------:R0:W-:Y:S01]  /*dbd0*/  @P2 STG.E.U16 desc[UR14][R12.64+0x80], R14 ;  /* 0x0000800e0c002986 */ /* 0x0001e2000c10150e */
[----:B------:R-:W-:Y:S05]  /*dbe0*/  @!P3 BRA `(.L_x_474) ;  /* 0x000000000004b947 */ /* 0x000fea0003800000 */
[----:B------:R0:W5:Y:S02]  /*dbf0*/  LDG.E.LTC128B.U16 R15, desc[UR14][R8.64+0x82] ;  /* 0x0000820e080f7981 */ /* 0x000164000c1e1520 */
.L_x_474:
[----:B------:R-:W-:Y:S05]  /*dc00*/  BSYNC B0 ;  /* 0x0000000000007941 */ /* 0x000fea0003800000 */
.L_x_473:
        /* <DEDUP_REMOVED lines=12> */
.L_x_476:
[----:B------:R-:W-:Y:S05]  /*dcd0*/  BSYNC B0 ;  /* 0x0000000000007941 */ /* 0x000fea0003800000 */
.L_x_475:
        /* <DEDUP_REMOVED lines=12> */
.L_x_478:
[----:B------:R-:W-:Y:S05]  /*dda0*/  BSYNC B0 ;  /* 0x0000000000007941 */ /* 0x000fea0003800000 */
.L_x_477:
        /* <DEDUP_REMOVED lines=12> */
.L_x_480:
[----:B------:R-:W-:Y:S05]  /*de70*/  BSYNC B0 ;  /* 0x0000000000007941 */ /* 0x000fea0003800000 */
.L_x_479:
        /* <DEDUP_REMOVED lines=12> */
.L_x_482:
[----:B------:R-:W-:Y:S05]  /*df40*/  BSYNC B0 ;  /* 0x0000000000007941 */ /* 0x000fea0003800000 */
.L_x_481:
        /* <DEDUP_REMOVED lines=12> */
.L_x_484:
[----:B------:R-:W-:Y:S05]  /*e010*/  BSYNC B0 ;  /* 0x0000000000007941 */ /* 0x000fea0003800000 */
.L_x_483:
        /* <DEDUP_REMOVED lines=12> */
.L_x_486:
[----:B------:R-:W-:Y:S05]  /*e0e0*/  BSYNC B0 ;  /* 0x0000000000007941 */ /* 0x000fea0003800000 */
.L_x_485:
        /* <DEDUP_REMOVED lines=12> */
.L_x_488:
[----:B------:R-:W-:Y:S05]  /*e1b0*/  BSYNC B0 ;  /* 0x0000000000007941 */ /* 0x000fea0003800000 */
.L_x_487:
[----:B0----5:R-:W-:Y:S01]  /*e1c0*/  SHF.L.U32 R12, R15, 0x10, RZ ;  /* 0x000000100f0c7819 */ /* 0x021fe200000006ff */
[----:B------:R-:W-:Y:S01]  /*e1d0*/  BSSY B0, `(.L_x_489) ;  /* 0x000000b000007945 */ /* 0x000fe20003800000 */
[----:B------:R-:W-:-:S03]  /*e1e0*/  ISETP.GT.AND P3, PT, R0, 0x51, P1 ;  /* 0x000000510000780c */ /* 0x000fc60000f64270 */
        /* <DEDUP_REMOVED lines=9> */
.L_x_490:
[----:B------:R-:W-:Y:S05]  /*e280*/  BSYNC B0 ;  /* 0x0000000000007941 */ /* 0x000fea0003800000 */
.L_x_489:
        /* <DEDUP_REMOVED lines=12> */
.L_x_492:
[----:B------:R-:W-:Y:S05]  /*e350*/  BSYNC B0 ;  /* 0x0000000000007941 */ /* 0x000fea0003800000 */
.L_x_491:
        /* <DEDUP_REMOVED lines=12> */
.L_x_494:
[----:B------:R-:W-:Y:S05]  /*e420*/  BSYNC B0 ;  /* 0x0000000000007941 */ /* 0x000fea0003800000 */
.L_x_493:
        /* <DEDUP_REMOVED lines=12> */
.L_x_496:
[----:B------:R-:W-:Y:S05]  /*e4f0*/  BSYNC B0 ;  /* 0x0000000000007941 */ /* 0x000fea0003800000 */
.L_x_495:
        /* <DEDUP_REMOVED lines=12> */
.L_x_498:
[----:B------:R-:W-:Y:S05]  /*e5c0*/  BSYNC B0 ;  /* 0x0000000000007941 */ /* 0x000fea0003800000 */
.L_x_497:
[----:B0----5:R-:W-:Y:S01]  /*e5d0*/  IMAD.U32 R12, R15, 0x10000, RZ ;  /* 0x000100000f0c7824 */ /* 0x021fe200078e00ff */
[----:B------:R-:W-:Y:S01]  /*e5e0*/  ISETP.GT.AND P2, PT, R0, 0x60, P0 ;  /* 0x000000600000780c */ /* 0x000fe20000744270 */
[----:B------:R-:W-:Y:S02]  /*e5f0*/  BSSY B0, `(.L_x_499) ;  /* 0x000000a000007945 */ /* 0x000fe40003800000 */
[----:B------:R-:W-:-:S04]  /*e600*/  FMUL R12, R12, UR16 ;  /* 0x000000100c0c7c20 */ /* 0x000fc80008400000 */
[----:B------:R-:W-:-:S05]  /*e610*/  FFMA R12, R71, UR13, R12 ;  /* 0x0000000d470c7c23 */ /* 0x000fca000800000c */
[----:B------:R-:W-:Y:S01]  /*e620*/  F2FP.BF16.F32.PACK_AB R13, RZ, R12 ;  /* 0x0000000cff0d723e */ /* 0x000fe200000010ff */
[----:B------:R-:W-:-:S03]  /*e630*/  VIADD R12, R2, UR8 ;  /* 0x00000008020c7c36 */ /* 0x000fc60008000000 */
[----:B------:R-:W-:Y:S02]  /*e640*/  PRMT R14, R13, 0x7610, R14 ;  /* 0x000076100d0e7816 */ /* 0x000fe4000000000e */
[----:B------:R-:W-:-:S05]  /*e650*/  @P3 MOV R13, R11 ;  /* 0x0000000b000d3202 */ /* 0x000fca0000000f00 */
[----:B------:R0:W-:Y:S01]  /*e660*/  @P3 STG.E.U16 desc[UR14][R12.64+0xb2], R14 ;  /* 0x0000b20e0c003986 */ /* 0x0001e2000c10150e */
[----:B------:R-:W-:Y:S05]  /*e670*/  @!P2 BRA `(.L_x_500) ;  /* 0x000000000004a947 */ /* 0x000fea0003800000 */
[----:B------:R0:W5:Y:S02]  /*e680*/  LDG.E.LTC128B.U16 R15, desc[UR14][R4.64+0xc0] ;  /* 0x0000c00e040f7981 */ /* 0x000164000c1e1520 */
.L_x_500:
[----:B------:R-:W-:Y:S05]  /*e690*/  BSYNC B0 ;  /* 0x0000000000007941 */ /* 0x000fea0003800000 */
.L_x_499:
        /* <DEDUP_REMOVED lines=12> */
.L_x_502:
[----:B------:R-:W-:Y:S05]  /*e760*/  BSYNC B0 ;  /* 0x0000000000007941 */ /* 0x000fea0003800000 */
.L_x_501:
        /* <DEDUP_REMOVED lines=12> */
.L_x_504:
[----:B------:R-:W-:Y:S05]  /*e830*/  BSYNC B0 ;  /* 0x0000000000007941 */ /* 0x000fea0003800000 */
.L_x_503:
        /* <DEDUP_REMOVED lines=12> */
.L_x_506:
[----:B------:R-:W-:Y:S05]  /*e900*/  BSYNC B0 ;  /* 0x0000000000007941 */ /* 0x000fea0003800000 */
.L_x_505:
        /* <DEDUP_REMOVED lines=12> */
.L_x_508:
[----:B------:R-:W-:Y:S05]  /*e9d0*/  BSYNC B0 ;  /* 0x0000000000007941 */ /* 0x000fea0003800000 */
.L_x_507:
        /* <DEDUP_REMOVED lines=12> */
.L_x_510:
[----:B------:R-:W-:Y:S05]  /*eaa0*/  BSYNC B0 ;  /* 0x0000000000007941 */ /* 0x000fea0003800000 */
.L_x_509:
[----:B0----5:R-:W-:Y:S01]  /*eab0*/  IMAD.U32 R12, R15, 0x10000, RZ ;  /* 0x000100000f0c7824 */ /* 0x021fe200078e00ff */
[----:B------:R-:W-:Y:S01]  /*eac0*/  ISETP.GT.AND P2, PT, R0, 0x68, P1 ;  /* 0x000000680000780c */ /* 0x000fe20000f44270 */
[----:B------:R-:W-:Y:S01]  /*ead0*/  @P3 IMAD.MOV.U32 R13, RZ, RZ, R7 ;  /* 0x000000ffff0d3224 */ /* 0x000fe200078e0007 */
[----:B------:R-:W-:Y:S01]  /*eae0*/  BSSY B0, `(.L_x_511) ;  /* 0x0000009000007945 */ /* 0x000fe20003800000 */
[----:B------:R-:W-:-:S04]  /*eaf0*/  FMUL R12, R12, UR16 ;  /* 0x000000100c0c7c20 */ /* 0x000fc80008400000 */
[----:B------:R-:W-:-:S05]  /*eb00*/  FFMA R12, R77, UR13, R12 ;  /* 0x0000000d4d0c7c23 */ /* 0x000fca000800000c */
[----:B------:R-:W-:-:S04]  /*eb10*/  F2FP.BF16.F32.PACK_AB R12, RZ, R12 ;  /* 0x0000000cff0c723e */ /* 0x000fc800000010ff */
[----:B------:R-:W-:Y:S02]  /*eb20*/  PRMT R14, R12, 0x7610, R14 ;  /* 0x000076100c0e7816 */ /* 0x000fe4000000000e */
[----:B------:R-:W-:-:S05]  /*eb30*/  @P3 MOV R12, R2 ;  /* 0x00000002000c3202 */ /* 0x000fca0000000f00 */
[----:B------:R0:W-:Y:S01]  /*eb40*/  @P3 STG.E.U16 desc[UR14][R12.64+0xd2], R14 ;  /* 0x0000d20e0c003986 */ /* 0x0001e2000c10150e */
[----:B------:R-:W-:Y:S05]  /*eb50*/  @!P2 BRA `(.L_x_512) ;  /* 0x000000000004a947 */ /* 0x000fea0003800000 */
[----:B------:R0:W5:Y:S02]  /*eb60*/  LDG.E.LTC128B.U16 R15, desc[UR14][R8.64+0xd0] ;  /* 0x0000d00e080f7981 */ /* 0x000164000c1e1520 */
.L_x_512:
[----:B------:R-:W-:Y:S05]  /*eb70*/  BSYNC B0 ;  /* 0x0000000000007941 */ /* 0x000fea0003800000 */
.L_x_511:
        /* <DEDUP_REMOVED lines=12> */
.L_x_514:
[----:B------:R-:W-:Y:S05]  /*ec40*/  BSYNC B0 ;  /* 0x0000000000007941 */ /* 0x000fea0003800000 */
.L_x_513:
        /* <DEDUP_REMOVED lines=12> */
.L_x_516:
[----:B------:R-:W-:Y:S05]  /*ed10*/  BSYNC B0 ;  /* 0x0000000000007941 */ /* 0x000fea0003800000 */
.L_x_515:
        /* <DEDUP_REMOVED lines=12> */
.L_x_518:
[----:B------:R-:W-:Y:S05]  /*ede0*/  BSYNC B0 ;  /* 0x0000000000007941 */ /* 0x000fea0003800000 */
.L_x_517:
        /* <DEDUP_REMOVED lines=12> */
.L_x_520:
[----:B------:R-:W-:Y:S05]  /*eeb0*/  BSYNC B0 ;  /* 0x0000000000007941 */ /* 0x000fea0003800000 */
.L_x_519:
        /* <DEDUP_REMOVED lines=12> */
.L_x_522:
[----:B------:R-:W-:Y:S05]  /*ef80*/  BSYNC B0 ;  /* 0x0000000000007941 */ /* 0x000fea0003800000 */
.L_x_521:
[----:B0----5:R-:W-:Y:S01]  /*ef90*/  SHF.L.U32 R12, R15, 0x10, RZ ;  /* 0x000000100f0c7819 */ /* 0x021fe200000006ff */
[----:B------:R-:W-:Y:S01]  /*efa0*/  BSSY B0, `(.L_x_523) ;  /* 0x000000b000007945 */ /* 0x000fe20003800000 */
[----:B------:R-:W-:-:S03]  /*efb0*/  ISETP.GT.AND P2, PT, R0, 0x78, P0 ;  /* 0x000000780000780c */ /* 0x000fc60000744270 */
        /* <DEDUP_REMOVED lines=9> */
.L_x_524:
[----:B------:R-:W-:Y:S05]  /*f050*/  BSYNC B0 ;  /* 0x0000000000007941 */ /* 0x000fea0003800000 */
.L_x_523:
        /* <DEDUP_REMOVED lines=12> */
.L_x_526:
[----:B------:R-:W-:Y:S05]  /*f120*/  BSYNC B0 ;  /* 0x0000000000007941 */ /* 0x000fea0003800000 */
.L_x_525:
[----:B01--45:R-:W-:Y:S01]  /*f130*/  IMAD.U32 R4, R15, 0x10000, RZ ;  /* 0x000100000f047824 */ /* 0x033fe200078e00ff */
[----:B------:R-:W-:Y:S01]  /*f140*/  ISETP.GT.AND P2, PT, R0, 0x78, P1 ;  /* 0x000000780000780c */ /* 0x000fe20000f44270 */
[----:B------:R-:W-:Y:S01]  /*f150*/  @P0 IMAD.MOV.U32 R6, RZ, RZ, R2 ;  /* 0x000000ffff060224 */ /* 0x000fe200078e0002 */
[----:B------:R-:W-:Y:S01]  /*f160*/  BSSY B0, `(.L_x_527) ;  /* 0x0000007000007945 */ /* 0x000fe20003800000 */
[----:B------:R-:W-:-:S04]  /*f170*/  FMUL R4, R4, UR16 ;  /* 0x0000001004047c20 */ /* 0x000fc80008400000 */
[----:B------:R-:W-:-:S05]  /*f180*/  FFMA R4, R85, UR13, R4 ;  /* 0x0000000d55047c23 */ /* 0x000fca0008000004 */
[----:B------:R-:W-:-:S05]  /*f190*/  F2FP.BF16.F32.PACK_AB R4, RZ, R4 ;  /* 0x00000004ff04723e */ /* 0x000fca00000010ff */
[----:B------:R0:W-:Y:S01]  /*f1a0*/  @P0 STG.E.U16 desc[UR14][R6.64+0xf2], R4 ;  /* 0x0000f20406000986 */ /* 0x0001e2000c10150e */
[----:B------:R-:W-:Y:S05]  /*f1b0*/  @!P2 BRA `(.L_x_528) ;  /* 0x000000000004a947 */ /* 0x000fea0003800000 */
[----:B------:R1:W5:Y:S02]  /*f1c0*/  LDG.E.LTC128B.U16 R15, desc[UR14][R8.64+0xf0] ;  /* 0x0000f00e080f7981 */ /* 0x000364000c1e1520 */
.L_x_528:
[----:B------:R-:W-:Y:S05]  /*f1d0*/  BSYNC B0 ;  /* 0x0000000000007941 */ /* 0x000fea0003800000 */
.L_x_527:
        /* <DEDUP_REMOVED lines=12> */
.L_x_530:
[----:B------:R-:W-:Y:S05]  /*f2a0*/  BSYNC B0 ;  /* 0x0000000000007941 */ /* 0x000fea0003800000 */
.L_x_529:
[----:B-----5:R-:W-:Y:S02]  /*f2b0*/  IMAD.U32 R15, R15, 0x10000, RZ ;  /* 0x000100000f0f7824 */ /* 0x020fe400078e00ff */
[----:B------:R-:W-:Y:S02]  /*f2c0*/  VIADD R2, R2, UR8 ;  /* 0x0000000802027c36 */ /* 0x000fe40008000000 */
[----:B0-----:R-:W-:-:S04]  /*f2d0*/  FMUL R0, R15, UR16 ;  /* 0x000000100f007c20 */ /* 0x001fc80008400000 */
[----:B------:R-:W-:Y:S01]  /*f2e0*/  FFMA R0, R87, UR13, R0 ;  /* 0x0000000d57007c23 */ /* 0x000fe20008000000 */
[----:B------:R-:W-:Y:S06]  /*f2f0*/  @!P1 EXIT ;  /* 0x000000000000994d */ /* 0x000fec0003800000 */
[----:B------:R-:W-:Y:S01]  /*f300*/  F2FP.BF16.F32.PACK_AB R0, RZ, R0 ;  /* 0x00000000ff00723e */ /* 0x000fe200000010ff */
[----:B------:R-:W-:-:S05]  /*f310*/  IMAD.MOV.U32 R3, RZ, RZ, R11 ;  /* 0x000000ffff037224 */ /* 0x000fca00078e000b */
[----:B------:R-:W-:Y:S01]  /*f320*/  STG.E.U16 desc[UR14][R2.64+0xf2], R0 ;  /* 0x0000f20002007986 */ /* 0x000fe2000c10150e */
[----:B------:R-:W-:Y:S05]  /*f330*/  EXIT ;  /* 0x000000000000794d */ /* 0x000fea0003800000 */
.L_x_28:
[----:B------:R-:W2:Y:S01]  /*f340*/  LDL.LU R7, [R1+0x8] ;  /* 0x0000080001077983 */ /* 0x000ea20000300800 */
[----:B------:R-:W-:-:S03]  /*f350*/  ULDC.64 UR6, c[0x0][0x5c8] ;  /* 0x0001720000067ab9 */ /* 0x000fc60000000a00 */
[----:B-1----:R-:W3:Y:S04]  /*f360*/  LDL.LU R6, [R1+0xc] ;  /* 0x00000c0001067983 */ /* 0x002ee80000300800 */
[----:B------:R-:W4:Y:S04]  /*f370*/  LDL.LU R8, [R1+0x18] ;  /* 0x0000180001087983 */ /* 0x000f280000300800 */
[----:B------:R-:W5:Y:S04]  /*f380*/  LDL.LU R252, [R1+0x4c] ;  /* 0x00004c0001fc7983 */ /* 0x000f680000300800 */
        /* <DEDUP_REMOVED lines=35> */
[----:B------:R-:W5:Y:S01]  /*f5c0*/  LDL.LU R232, [R1+0xdc] ;  /* 0x0000dc0001e87983 */ /* 0x000f620000300800 */
[----:B------:R-:W-:-:S03]  /*f5d0*/  LEA R2, P2, R4, UR6, 0x1 ;  /* 0x0000000604027c11 */ /* 0x000fc6000f8408ff */
[----:B------:R-:W5:Y:S04]  /*f5e0*/  LDL.LU R231, [R1+0xe0] ;  /* 0x0000e00001e77983 */ /* 0x000f680000300800 */
[----:B------:R-:W5:Y:S04]  /*f5f0*/  LDL.LU R233, [R1+0xe4] ;  /* 0x0000e40001e97983 */ /* 0x000f680000300800 */
[----:B------:R-:W5:Y:S04]  /*f600*/  LDL.LU R234, [R1+0xe8] ;  /* 0x0000e80001ea7983 */ /* 0x000f680000300800 */
[----:B------:R-:W5:Y:S01]  /*f610*/  LDL.LU R235, [R1+0xec] ;  /* 0x0000ec0001eb7983 */ /* 0x000f620000300800 */
[----:B------:R-:W-:-:S03]  /*f620*/  LEA.HI.X R3, R4, UR7, R3, 0x1, P2 ;  /* 0x0000000704037c11 */ /* 0x000fc600090f0c03 */
[----:B------:R-:W5:Y:S04]  /*f630*/  LDL.LU R236, [R1+0xf0] ;  /* 0x0000f00001ec7983 */ /* 0x000f680000300800 */
[----:B------:R-:W5:Y:S04]  /*f640*/  LDL.LU R237, [R1+0xf4] ;  /* 0x0000f40001ed7983 */ /* 0x000f680000300800 */
[----:B------:R-:W5:Y:S04]  /*f650*/  LDL.LU R238, [R1+0xf8] ;  /* 0x0000f80001ee7983 */ /* 0x000f680000300800 */
[----:B------:R-:W5:Y:S04]  /*f660*/  LDL.LU R239, [R1+0xfc] ;  /* 0x0000fc0001ef7983 */ /* 0x000f680000300800 */
[----:B------:R-:W4:Y:S04]  /*f670*/  LDL.LU R4, [R1+0x4] ;  /* 0x0000040001047983 */ /* 0x000f280000300800 */
[----:B------:R-:W5:Y:S01]  /*f680*/  LDL.LU R5, [R1] ;  /* 0x0000000001057983 */ /* 0x000f620000300800 */
[----:B------:R-:W-:Y:S01]  /*f690*/  ISETP.GT.AND P2, PT, R0, 0x1, P0 ;  /* 0x000000010000780c */ /* 0x000fe20000744270 */
[----:B------:R-:W-:-:S02]  /*f6a0*/  USHF.L.U32 UR9, UR4, 0x1, URZ ;  /* 0x0000000104097899 */ /* 0x000fc4000800063f */
[----:B------:R-:W-:Y:S01]  /*f6b0*/  USHF.L.U64.HI UR8, UR4, 0x1, UR5 ;  /* 0x0000000104087899 */ /* 0x000fe20008010205 */
[----:B--2---:R-:W-:Y:S01]  /*f6c0*/  FMUL R7, R7, UR13 ;  /* 0x0000000d07077c20 */ /* 0x004fe20008400000 */
[----:B---3--:R-:W-:-:S04]  /*f6d0*/  FMUL R6, R6, UR13 ;  /* 0x0000000d06067c20 */ /* 0x008fc80008400000 */
[----:B------:R-:W-:Y:S02]  /*f6e0*/  F2FP.BF16.F32.PACK_AB R7, RZ, R7 ;  /* 0x00000007ff07723e */ /* 0x000fe400000010ff */
[----:B------:R-:W-:Y:S01]  /*f6f0*/  F2FP.BF16.F32.PACK_AB R6, RZ, R6 ;  /* 0x00000006ff06723e */ /* 0x000fe200000010ff */
[----:B----4-:R-:W-:Y:S01]  /*f700*/  FMUL R4, R4, UR13 ;  /* 0x0000000d04047c20 */ /* 0x010fe20008400000 */
[----:B-----5:R-:W-:-:S04]  /*f710*/  FMUL R5, R5, UR13 ;  /* 0x0000000d05057c20 */ /* 0x020fc80008400000 */
[----:B------:R-:W-:Y:S02]  /*f720*/  F2FP.BF16.F32.PACK_AB R4, RZ, R4 ;  /* 0x00000004ff04723e */ /* 0x000fe400000010ff */
[----:B------:R-:W-:-:S03]  /*f730*/  F2FP.BF16.F32.PACK_AB R5, RZ, R5 ;  /* 0x00000005ff05723e */ /* 0x000fc600000010ff */
[----:B------:R1:W-:Y:S04]  /*f740*/  @P2 STG.E.U16 desc[UR14][R2.64+0x2], R4 ;  /* 0x0000020402002986 */ /* 0x0003e8000c10150e */
[----:B------:R2:W-:Y:S01]  /*f750*/  @P1 STG.E.U16 desc[UR14][R2.64], R5 ;  /* 0x0000000502001986 */ /* 0x0005e2000c10150e */
[----:B------:R-:W-:-:S04]  /*f760*/  ISETP.GT.AND P1, PT, R14, 0x8, PT ;  /* 0x000000080e00780c */ /* 0x000fc80003f24270 */
[----:B------:R-:W-:Y:S02]  /*f770*/  ISETP.GT.AND P2, PT, R0, RZ, P1 ;  /* 0x000000ff0000720c */ /* 0x000fe40000f44270 */
[----:B-1----:R-:W-:-:S04]  /*f780*/  IADD3 R4, P3, R2, UR9, RZ ;  /* 0x0000000902047c10 */ /* 0x002fc8000ff7e0ff */
[----:B--2---:R-:W-:-:S07]  /*f790*/  IADD3.X R5, R3, UR8, RZ, P3, !PT ;  /* 0x0000000803057c10 */ /* 0x004fce0009ffe4ff */
[----:B------:R1:W-:Y:S01]  /*f7a0*/  @P2 STG.E.U16 desc[UR14][R4.64], R7 ;  /* 0x0000000704002986 */ /* 0x0003e2000c10150e */
[----:B------:R-:W-:-:S03]  /*f7b0*/  ISETP.GT.AND P2, PT, R0, 0x1, P1 ;  /* 0x000000010000780c */ /* 0x000fc60000f44270 */
[----:B-1----:R-:W2:Y:S10]  /*f7c0*/  LDL.LU R7, [R1+0x14] ;  /* 0x0000140001077983 */ /* 0x002eb40000300800 */
[----:B------:R1:W-:Y:S04]  /*f7d0*/  @P2 STG.E.U16 desc[UR14][R4.64+0x2], R6 ;  /* 0x0000020604002986 */ /* 0x0003e8000c10150e */
[----:B-1----:R-:W3:Y:S01]  /*f7e0*/  LDL.LU R6, [R1+0x10] ;  /* 0x0000100001067983 */ /* 0x002ee20000300800 */
[----:B------:R-:W-:Y:S01]  /*f7f0*/  ISETP.GT.AND P2, PT, R0, 0x8, P0 ;  /* 0x000000080000780c */ /* 0x000fe20000744270 */
[----:B------:R-:W-:Y:S01]  /*f800*/  FMUL R8, R8, UR13 ;  /* 0x0000000d08087c20 */ /* 0x000fe20008400000 */
[----:B------:R-:W-:-:S02]  /*f810*/  ISETP.GT.AND P3, PT, R0, 0x9, P0 ;  /* 0x000000090000780c */ /* 0x000fc40000764270 */
[----:B------:R-:W-:Y:S01]  /*f820*/  ISETP.GT.AND P4, PT, R0, 0x8, P1 ;  /* 0x000000080000780c */ /* 0x000fe20000f84270 */
[----:B--2---:R-:W-:-:S05]  /*f830*/  FMUL R7, R7, UR13 ;  /* 0x0000000d07077c20 */ /* 0x004fca0008400000 */
[----:B------:R-:W-:Y:S01]  /*f840*/  F2FP.BF16.F32.PACK_AB R7, RZ, R7 ;  /* 0x00000007ff07723e */ /* 0x000fe200000010ff */
[----:B---3--:R-:W-:-:S05]  /*f850*/  FMUL R6, R6, UR13 ;  /* 0x0000000d06067c20 */ /* 0x008fca0008400000 */
[----:B------:R-:W-:-:S04]  /*f860*/  F2FP.BF16.F32.PACK_AB R6, RZ, R6 ;  /* 0x00000006ff06723e */ /* 0x000fc800000010ff */
[----:B------:R-:W-:Y:S02]  /*f870*/  PRMT R9, R6, 0x7610, R9 ;  /* 0x0000761006097816 */ /* 0x000fe40000000009 */
[----:B------:R-:W-:Y:S01]  /*f880*/  F2FP.BF16.F32.PACK_AB R6, RZ, R8 ;  /* 0x00000008ff06723e */ /* 0x000fe200000010ff */
[----:B------:R1:W-:Y:S04]  /*f890*/  @P3 STG.E.U16 desc[UR14][R2.64+0x12], R7 ;  /* 0x0000120702003986 */ /* 0x0003e8000c10150e */
[----:B------:R-:W2:Y:S04]  /*f8a0*/  LDL.LU R8, [R1+0x28] ;  /* 0x0000280001087983 */ /* 0x000ea80000300800 */
[----:B------:R-:W-:Y:S04]  /*f8b0*/  @P2 STG.E.U16 desc[UR14][R2.64+0x10], R9 ;  /* 0x0000100902002986 */ /* 0x000fe8000c10150e */
[----:B-1----:R-:W3:Y:S04]  /*f8c0*/  LDL.LU R7, [R1+0x24] ;  /* 0x0000240001077983 */ /* 0x002ee80000300800 */
[----:B------:R1:W-:Y:S04]  /*f8d0*/  @P4 STG.E.U16 desc[UR14][R4.64+0x10], R6 ;  /* 0x0000100604004986 */ /* 0x0003e8000c10150e */
[----:B-1----:R-:W4:Y:S01]  /*f8e0*/  LDL.LU R6, [R1+0x1c] ;  /* 0x00001c0001067983 */ /* 0x002f220000300800 */
[----:B------:R-:W-:Y:S01]  /*f8f0*/  ISETP.GT.AND P2, PT, R0, 0x9, P1 ;  /* 0x000000090000780c */ /* 0x000fe20000f44270 */
[----:B----4-:R-:W-:-:S05]  /*f900*/  FMUL R6, R6, UR13 ;  /* 0x0000000d06067c20 */ /* 0x010fca0008400000 */
[----:B------:R-:W-:-:S07]  /*f910*/  F2FP.BF16.F32.PACK_AB R6, RZ, R6 ;  /* 0x00000006ff06723e */ /* 0x000fce00000010ff */
[----:B------:R1:W-:Y:S04]  /*f920*/  @P2 STG.E.U16 desc[UR14][R4.64+0x12], R6 ;  /* 0x0000120604002986 */ /* 0x0003e8000c10150e */
[----:B-1----:R-:W4:Y:S01]  /*f930*/  LDL.LU R6, [R1+0x20] ;  /* 0x0000200001067983 */ /* 0x002f220000300800 */
[----:B--2---:R-:W-:Y:S01]  /*f940*/  FMUL R8, R8, UR13 ;  /* 0x0000000d08087c20 */ /* 0x004fe20008400000 */
[C---:B------:R-:W-:Y:S01]  /*f950*/  ISETP.GT.AND P2, PT, R0.reuse, 0x10, P0 ;  /* 0x000000100000780c */ /* 0x040fe20000744270 */
[----:B---3--:R-:W-:Y:S01]  /*f960*/  FMUL R7, R7, UR13 ;  /* 0x0000000d07077c20 */ /* 0x008fe20008400000 */
[C---:B------:R-:W-:Y:S02]  /*f970*/  ISETP.GT.AND P3, PT, R0.reuse, 0x11, P0 ;  /* 0x000000110000780c */ /* 0x040fe40000764270 */
[----:B------:R-:W-:-:S02]  /*f980*/  ISETP.GT.AND P4, PT, R0, 0x10, P1 ;  /* 0x000000100000780c */ /* 0x000fc40000f84270 */
[----:B------:R-:W-:Y:S01]  /*f990*/  F2FP.BF16.F32.PACK_AB R7, RZ, R7 ;  /* 0x00000007ff07723e */ /* 0x000fe200000010ff */
[----:B----4-:R-:W-:-:S05]  /*f9a0*/  FMUL R6, R6, UR13 ;  /* 0x0000000d06067c20 */ /* 0x010fca0008400000 */
[----:B------:R-:W-:-:S04]  /*f9b0*/  F2FP.BF16.F32.PACK_AB R6, RZ, R6 ;  /* 0x00000006ff06723e */ /* 0x000fc800000010ff */
[----:B------:R-:W-:Y:S02]  /*f9c0*/  PRMT R9, R6, 0x7610, R9 ;  /* 0x0000761006097816 */ /* 0x000fe40000000009 */
[----:B------:R-:W-:Y:S02]  /*f9d0*/  F2FP.BF16.F32.PACK_AB R6, RZ, R8 ;  /* 0x00000008ff06723e */ /* 0x000fe400000010ff */
[----:B------:R-:W2:Y:S04]  /*f9e0*/  LDL.LU R8, [R1+0x2c] ;  /* 0x00002c0001087983 */ /* 0x000ea80000300800 */
[----:B------:R1:W-:Y:S01]  /*f9f0*/  @P2 STG.E.U16 desc[UR14][R2.64+0x20], R9 ;  /* 0x0000200902002986 */ /* 0x0003e2000c10150e */
[----:B------:R-:W-:-:S03]  /*fa00*/  ISETP.GT.AND P2, PT, R0, 0x11, P1 ;  /* 0x000000110000780c */ /* 0x000fc60000f44270 */
[----:B------:R-:W-:Y:S04]  /*fa10*/  @P3 STG.E.U16 desc[UR14][R2.64+0x22], R7 ;  /* 0x0000220702003986 */ /* 0x000fe8000c10150e */
[----:B------:R3:W-:Y:S04]  /*fa20*/  @P4 STG.E.U16 desc[UR14][R4.64+0x20], R6 ;  /* 0x0000200604004986 */ /* 0x0007e8000c10150e */
[----:B-1----:R-:W4:Y:S01]  /*fa30*/  LDL.LU R9, [R1+0x34] ;  /* 0x0000340001097983 */ /* 0x002f220000300800 */
[----:B--2---:R-:W-:-:S05]  /*fa40*/  FMUL R8, R8, UR13 ;  /* 0x0000000d08087c20 */ /* 0x004fca0008400000 */
[----:B------:R-:W-:-:S04]  /*fa50*/  F2FP.BF16.F32.PACK_AB R8, RZ, R8 ;  /* 0x00000008ff08723e */ /* 0x000fc800000010ff */
[----:B---3--:R-:W-:Y:S02]  /*fa60*/  PRMT R6, R8, 0x7610, R6 ;  /* 0x0000761008067816 */ /* 0x008fe40000000006 */
[----:B------:R-:W2:Y:S04]  /*fa70*/  LDL.LU R8, [R1+0x30] ;  /* 0x0000300001087983 */ /* 0x000ea80000300800 */
[----:B------:R1:W-:Y:S04]  /*fa80*/  @P2 STG.E.U16 desc[UR14][R4.64+0x22], R6 ;  /* 0x0000220604002986 */ /* 0x0003e8000c10150e */
[----:B-1----:R-:W3:Y:S01]  /*fa90*/  LDL.LU R6, [R1+0x3c] ;  /* 0x00003c0001067983 */ /* 0x002ee20000300800 */
[----:B------:R-:W-:Y:S01]  /*faa0*/  ISETP.GT.AND P2, PT, R0, 0x18, P0 ;  /* 0x000000180000780c */ /* 0x000fe20000744270 */
[----:B----4-:R-:W-:Y:S01]  /*fab0*/  FMUL R9, R9, UR13 ;  /* 0x0000000d09097c20 */ /* 0x010fe20008400000 */
[----:B--2---:R-:W-:-:S05]  /*fac0*/  FMUL R8, R8, UR13 ;  /* 0x0000000d08087c20 */ /* 0x004fca0008400000 */
[----:B------:R-:W-:Y:S02]  /*fad0*/  F2FP.BF16.F32.PACK_AB R7, RZ, R8 ;  /* 0x00000008ff07723e */ /* 0x000fe400000010ff */
[----:B------:R-:W-:Y:S02]  /*fae0*/  F2FP.BF16.F32.PACK_AB R8, RZ, R9 ;  /* 0x00000009ff08723e */ /* 0x000fe400000010ff */
[----:B------:R-:W2:Y:S01]  /*faf0*/  LDL.LU R9, [R1+0x38] ;  /* 0x0000380001097983 */ /* 0x000ea20000300800 */
[C---:B------:R-:W-:Y:S02]  /*fb00*/  ISETP.GT.AND P3, PT, R0.reuse, 0x19, P0 ;  /* 0x000000190000780c */ /* 0x040fe40000764270 */
[----:B------:R-:W-:Y:S01]  /*fb10*/  ISETP.GT.AND P4, PT, R0, 0x18, P1 ;  /* 0x000000180000780c */ /* 0x000fe20000f84270 */
[----:B------:R1:W-:Y:S01]  /*fb20*/  @P2 STG.E.U16 desc[UR14][R2.64+0x30], R7 ;  /* 0x0000300702002986 */ /* 0x0003e2000c10150e */
[----:B---3--:R-:W-:-:S05]  /*fb30*/  FMUL R6, R6, UR13 ;  /* 0x0000000d06067c20 */ /* 0x008fca0008400000 */
[----:B------:R-:W-:Y:S01]  /*fb40*/  F2FP.BF16.F32.PACK_AB R6, RZ, R6 ;  /* 0x00000006ff06723e */ /* 0x000fe200000010ff */
[----:B-1----:R-:W3:Y:S03]  /*fb50*/  LDL.LU R7, [R1+0x44] ;  /* 0x0000440001077983 */ /* 0x002ee60000300800 */
[----:B------:R-:W-:Y:S02]  /*fb60*/  PRMT R10, R6, 0x7610, R10 ;  /* 0x00007610060a7816 */ /* 0x000fe4000000000a */
[----:B------:R-:W4:Y:S04]  /*fb70*/  LDL.LU R6, [R1+0x40] ;  /* 0x0000400001067983 */ /* 0x000f280000300800 */
[----:B------:R1:W-:Y:S01]  /*fb80*/  @P3 STG.E.U16 desc[UR14][R2.64+0x32], R8 ;  /* 0x0000320802003986 */ /* 0x0003e2000c10150e */
[----:B------:R-:W-:-:S02]  /*fb90*/  ISETP.GT.AND P2, PT, R0, 0x19, P1 ;  /* 0x000000190000780c */ /* 0x000fc40000f44270 */
[----:B------:R-:W-:Y:S01]  /*fba0*/  ISETP.GT.AND P5, PT, R0, 0x30, P1 ;  /* 0x000000300000780c */ /* 0x000fe20000fa4270 */
[----:B------:R-:W-:Y:S01]  /*fbb0*/  FMUL R12, R12, UR13 ;  /* 0x0000000d0c0c7c20 */ /* 0x000fe20008400000 */
        /* <DEDUP_REMOVED lines=31> */
[----:B------:R-:W-:-:S02]  /*fdb0*/  USHF.L.U32 UR6, UR18, 0x6, URZ ;  /* 0x0000000612067899 */ /* 0x000fc4000800063f */
[----:B------:R-:W-:Y:S01]  /*fdc0*/  USHF.L.U64.HI UR7, UR18, 0x6, UR19 ;  /* 0x0000000612077899 */ /* 0x000fe20008010213 */
[----:B------:R-:W-:Y:S01]  /*fdd0*/  FMUL R152, R152, UR13 ;  /* 0x0000000d98987c20 */ /* 0x000fe20008400000 */
[----:B------:R-:W-:Y:S01]  /*fde0*/  FMUL R153, R153, UR13 ;  /* 0x0000000d99997c20 */ /* 0x000fe20008400000 */
[----:B------:R-:W-:Y:S01]  /*fdf0*/  FMUL R154, R154, UR13 ;  /* 0x0000000d9a9a7c20 */ /* 0x000fe20008400000 */
[----:B------:R-:W-:Y:S01]  /*fe00*/  FMUL R155, R155, UR13 ;  /* 0x0000000d9b9b7c20 */ /* 0x000fe20008400000 */
[----:B--2---:R-:W-:-:S05]  /*fe10*/  FMUL R9, R9, UR13 ;  /* 0x0000000d09097c20 */ /* 0x004fca0008400000 */
[----:B------:R-:W-:Y:S01]  /*fe20*/  F2FP.BF16.F32.PACK_AB R9, RZ, R9 ;  /* 0x00000009ff09723e */ /* 0x000fe200000010ff */
[----:B----4-:R-:W-:-:S05]  /*fe30*/  FMUL R6, R6, UR13 ;  /* 0x0000000d06067c20 */ /* 0x010fca0008400000 */
[----:B-1----:R-:W-:Y:S02]  /*fe40*/  F2FP.BF16.F32.PACK_AB R8, RZ, R6 ;  /* 0x00000006ff08723e */ /* 0x002fe400000010ff */
[----:B------:R-:W2:Y:S04]  /*fe50*/  LDL.LU R6, [R1+0x48] ;  /* 0x0000480001067983 */ /* 0x000ea80000300800 */
[----:B------:R1:W-:Y:S04]  /*fe60*/  @P4 STG.E.U16 desc[UR14][R4.64+0x30], R9 ;  /* 0x0000300904004986 */ /* 0x0003e8000c10150e */
[----:B------:R-:W-:Y:S01]  /*fe70*/  @P2 STG.E.U16 desc[UR14][R4.64+0x32], R10 ;  /* 0x0000320a04002986 */ /* 0x000fe2000c10150e */
[C---:B------:R-:W-:Y:S01]  /*fe80*/  ISETP.GT.AND P2, PT, R0.reuse, 0x20, P0 ;  /* 0x000000200000780c */ /* 0x040fe20000744270 */
[----:B---3--:R-:W-:Y:S01]  /*fe90*/  FMUL R7, R7, UR13 ;  /* 0x0000000d07077c20 */ /* 0x008fe20008400000 */
[----:B------:R-:W-:-:S02]  /*fea0*/  ISETP.GT.AND P3, PT, R0, 0x21, P0 ;  /* 0x000000210000780c */ /* 0x000fc40000764270 */
[----:B------:R-:W-:Y:S02]  /*feb0*/  ISETP.GT.AND P4, PT, R0, 0x20, P1 ;  /* 0x000000200000780c */ /* 0x000fe40000f84270 */
[----:B------:R-:W-:-:S07]  /*fec0*/  F2FP.BF16.F32.PACK_AB R7, RZ, R7 ;  /* 0x00000007ff07723e */ /* 0x000fce00000010ff */
[----:B------:R3:W-:Y:S01]  /*fed0*/  @P2 STG.E.U16 desc[UR14][R2.64+0x40], R8 ;  /* 0x0000400802002986 */ /* 0x0007e2000c10150e */
[----:B------:R-:W-:Y:S02]  /*fee0*/  ISETP.GT.AND P2, PT, R0, 0x21, P1 ;  /* 0x000000210000780c */ /* 0x000fe40000f44270 */
[----:B-1----:R-:W-:Y:S01]  /*fef0*/  PRMT R9, R7, 0x7610, R9 ;  /* 0x0000761007097816 */ /* 0x002fe20000000009 */
[----:B------:R-:W-:-:S04]  /*ff00*/  FMUL R7, R250, UR13 ;  /* 0x0000000dfa077c20 */ /* 0x000fc80008400000 */
[----:B------:R1:W-:Y:S01]  /*ff10*/  @P3 STG.E.U16 desc[UR14][R2.64+0x42], R9 ;  /* 0x0000420902003986 */ /* 0x0003e2000c10150e */
[----:B------:R-:W-:Y:S01]  /*ff20*/  ISETP.GT.AND P3, PT, R0, 0x29, P0 ;  /* 0x000000290000780c */ /* 0x000fe20000764270 */
[----:B---3--:R-:W-:Y:S01]  /*ff30*/  FMUL R8, R249, UR13 ;  /* 0x0000000df9087c20 */ /* 0x008fe20008400000 */
[----:B------:R-:W-:-:S04]  /*ff40*/  F2FP.BF16.F32.PACK_AB R7, RZ, R7 ;  /* 0x00000007ff07723e */ /* 0x000fc800000010ff */
[----:B------:R-:W-:Y:S02]  /*ff50*/  F2FP.BF16.F32.PACK_AB R8, RZ, R8 ;  /* 0x00000008ff08723e */ /* 0x000fe400000010ff */
[----:B------:R-:W-:Y:S02]  /*ff60*/  PRMT R15, R7, 0x7610, R15 ;  /* 0x00007610070f7816 */ /* 0x000fe4000000000f */
[----:B------:R-:W-:Y:S01]  /*ff70*/  PRMT R17, R8, 0x7610, R17 ;  /* 0x0000761008117816 */ /* 0x000fe20000000011 */
[----:B------:R-:W-:Y:S01]  /*ff80*/  FMUL R7, R247, UR13 ;  /* 0x0000000df7077c20 */ /* 0x000fe20008400000 */
[----:B------:R-:W-:-:S04]  /*ff90*/  FMUL R8, R246, UR13 ;  /* 0x0000000df6087c20 */ /* 0x000fc80008400000 */
[----:B------:R-:W-:Y:S02]  /*ffa0*/  F2FP.BF16.F32.PACK_AB R7, RZ, R7 ;  /* 0x00000007ff07723e */ /* 0x000fe400000010ff */
[----:B------:R-:W-:Y:S01]  /*ffb0*/  F2FP.BF16.F32.PACK_AB R8, RZ, R8 ;  /* 0x00000008ff08723e */ /* 0x000fe200000010ff */
[----:B-1----:R-:W-:Y:S01]  /*ffc0*/  FMUL R9, R245, UR13 ;  /* 0x0000000df5097c20 */ /* 0x002fe20008400000 */
[----:B------:R-:W-:-:S04]  /*ffd0*/  F2FP.BF16.F32.PACK_AB R12, RZ, R12 ;  /* 0x0000000cff0c723e */ /* 0x000fc800000010ff */
[----:B------:R-:W-:Y:S02]  /*ffe0*/  F2FP.BF16.F32.PACK_AB R9, RZ, R9 ;  /* 0x00000009ff09723e */ /* 0x000fe400000010ff */
[----:B------:R-:W-:Y:S02]  /*fff0*/  F2FP.BF16.F32.PACK_AB R16, RZ, R16 ;  /* 0x00000010ff10723e */ /* 0x000fe400000010ff */
[----:B------:R-:W-:Y:S02]  /*10000*/  F2FP.BF16.F32.PACK_AB R18, RZ, R18 ;  /* 0x00000012ff12723e */ /* 0x000fe400000010ff */
[----:B------:R-:W-:Y:S02]  /*10010*/  F2FP.BF16.F32.PACK_AB R20, RZ, R20 ;  /* 0x00000014ff14723e */ /* 0x000fe400000010ff */
[----:B------:R-:W-:Y:S02]  /*10020*/  F2FP.BF16.F32.PACK_AB R19, RZ, R19 ;  /* 0x00000013ff13723e */ /* 0x000fe400000010ff */
[----:B------:R-:W-:-:S02]  /*10030*/  F2FP.BF16.F32.PACK_AB R21, RZ, R21 ;  /* 0x00000015ff15723e */ /* 0x000fc400000010ff */
        /* <DEDUP_REMOVED lines=25> */
[----:B------:R-:W-:Y:S01]  /*101d0*/  F2FP.BF16.F32.PACK_AB R239, RZ, R239 ;  /* 0x000000efffef723e */ /* 0x000fe200000010ff */
[----:B--2---:R-:W-:-:S05]  /*101e0*/  FMUL R6, R6, UR13 ;  /* 0x0000000d06067c20 */ /* 0x004fca0008400000 */
[----:B------:R-:W-:-:S04]  /*101f0*/  F2FP.BF16.F32.PACK_AB R6, RZ, R6 ;  /* 0x00000006ff06723e */ /* 0x000fc800000010ff */
[----:B------:R-:W-:Y:S01]  /*10200*/  PRMT R10, R6, 0x7610, R10 ;  /* 0x00007610060a7816 */ /* 0x000fe2000000000a */
[----:B------:R-:W-:-:S05]  /*10210*/  FMUL R6, R252, UR13 ;  /* 0x0000000dfc067c20 */ /* 0x000fca0008400000 */
[----:B------:R-:W-:-:S04]  /*10220*/  F2FP.BF16.F32.PACK_AB R6, RZ, R6 ;  /* 0x00000006ff06723e */ /* 0x000fc800000010ff */
[----:B------:R-:W-:Y:S01]  /*10230*/  PRMT R11, R6, 0x7610, R11 ;  /* 0x00007610060b7816 */ /* 0x000fe2000000000b */
[----:B------:R1:W-:Y:S01]  /*10240*/  @P4 STG.E.U16 desc[UR14][R4.64+0x40], R10 ;  /* 0x0000400a04004986 */ /* 0x0003e2000c10150e */
[----:B------:R-:W-:-:S03]  /*10250*/  FMUL R6, R251, UR13 ;  /* 0x0000000dfb067c20 */ /* 0x000fc60008400000 */
[----:B------:R2:W-:Y:S01]  /*10260*/  @P2 STG.E.U16 desc[UR14][R4.64+0x42], R11 ;  /* 0x0000420b04002986 */ /* 0x0005e2000c10150e */
[C---:B------:R-:W-:Y:S02]  /*10270*/  ISETP.GT.AND P2, PT, R0.reuse, 0x28, P0 ;  /* 0x000000280000780c */ /* 0x040fe40000744270 */
[----:B------:R-:W-:Y:S02]  /*10280*/  ISETP.GT.AND P4, PT, R0, 0x28, P1 ;  /* 0x000000280000780c */ /* 0x000fe40000f84270 */
[----:B------:R-:W-:-:S04]  /*10290*/  F2FP.BF16.F32.PACK_AB R6, RZ, R6 ;  /* 0x00000006ff06723e */ /* 0x000fc800000010ff */
[----:B------:R-:W-:Y:S01]  /*102a0*/  PRMT R13, R6, 0x7610, R13 ;  /* 0x00007610060d7816 */ /* 0x000fe2000000000d */
[----:B------:R-:W-:Y:S01]  /*102b0*/  @P3 STG.E.U16 desc[UR14][R2.64+0x52], R15 ;  /* 0x0000520f02003986 */ /* 0x000fe2000c10150e */
[----:B------:R-:W-:-:S03]  /*102c0*/  ISETP.GT.AND P3, PT, R0, 0x30, P0 ;  /* 0x000000300000780c */ /* 0x000fc60000764270 */
[----:B------:R3:W-:Y:S01]  /*102d0*/  @P2 STG.E.U16 desc[UR14][R2.64+0x50], R13 ;  /* 0x0000500d02002986 */ /* 0x0007e2000c10150e */
[----:B------:R-:W-:Y:S01]  /*102e0*/  ISETP.GT.AND P2, PT, R0, 0x29, P1 ;  /* 0x000000290000780c */ /* 0x000fe20000f44270 */
[----:B------:R-:W-:Y:S02]  /*102f0*/  FMUL R6, R248, UR13 ;  /* 0x0000000df8067c20 */ /* 0x000fe40008400000 */
[----:B------:R4:W-:Y:S01]  /*10300*/  @P4 STG.E.U16 desc[UR14][R4.64+0x50], R17 ;  /* 0x0000501104004986 */ /* 0x0009e2000c10150e */
[----:B------:R-:W-:Y:S02]  /*10310*/  ISETP.GT.AND P4, PT, R0, 0x31, P0 ;  /* 0x000000310000780c */ /* 0x000fe40000784270 */
[----:B------:R-:W-:Y:S01]  /*10320*/  F2FP.BF16.F32.PACK_AB R6, RZ, R6 ;  /* 0x00000006ff06723e */ /* 0x000fe200000010ff */
[----:B-1----:R-:W-:Y:S01]  /*10330*/  FMUL R10, R244, UR13 ;  /* 0x0000000df40a7c20 */ /* 0x002fe20008400000 */
[----:B--2---:R-:W-:-:S05]  /*10340*/  FMUL R11, R243, UR13 ;  /* 0x0000000df30b7c20 */ /* 0x004fca0008400000 */
[----:B------:R-:W-:Y:S01]  /*10350*/  @P2 STG.E.U16 desc[UR14][R4.64+0x52], R6 ;  /* 0x0000520604002986 */ /* 0x000fe2000c10150e */
[----:B------:R-:W-:-:S03]  /*10360*/  ISETP.GT.AND P2, PT, R0, 0x31, P1 ;  /* 0x000000310000780c */ /* 0x000fc60000f44270 */
[----:B------:R-:W-:Y:S01]  /*10370*/  @P3 STG.E.U16 desc[UR14][R2.64+0x60], R7 ;  /* 0x0000600702003986 */ /* 0x000fe2000c10150e */
[----:B------:R-:W-:-:S03]  /*10380*/  ISETP.GT.AND P3, PT, R0, 0x38, P0 ;  /* 0x000000380000780c */ /* 0x000fc60000764270 */
[----:B------:R-:W-:Y:S01]  /*10390*/  @P4 STG.E.U16 desc[UR14][R2.64+0x62], R8 ;  /* 0x0000620802004986 */ /* 0x000fe2000c10150e */
[C---:B------:R-:W-:Y:S02]  /*103a0*/  ISETP.GT.AND P4, PT, R0.reuse, 0x39, P0 ;  /* 0x000000390000780c */ /* 0x040fe40000784270 */
[----:B------:R-:W-:Y:S02]  /*103b0*/  F2FP.BF16.F32.PACK_AB R10, RZ, R10 ;  /* 0x0000000aff0a723e */ /* 0x000fe400000010ff */
[----:B------:R-:W-:Y:S01]  /*103c0*/  F2FP.BF16.F32.PACK_AB R11, RZ, R11 ;  /* 0x0000000bff0b723e */ /* 0x000fe200000010ff */
[----:B------:R-:W-:Y:S01]  /*103d0*/  @P5 STG.E.U16 desc[UR14][R4.64+0x60], R9 ;  /* 0x0000600904005986 */ /* 0x000fe2000c10150e */
[----:B------:R-:W-:-:S03]  /*103e0*/  ISETP.GT.AND P5, PT, R0, 0x38, P1 ;  /* 0x000000380000780c */ /* 0x000fc60000fa4270 */
[----:B------:R-:W-:Y:S01]  /*103f0*/  @P2 STG.E.U16 desc[UR14][R4.64+0x62], R10 ;  /* 0x0000620a04002986 */ /* 0x000fe2000c10150e */
[----:B------:R-:W-:Y:S01]  /*10400*/  ISETP.GT.AND P2, PT, R0, 0x39, P1 ;  /* 0x000000390000780c */ /* 0x000fe20000f44270 */
[----:B---3--:R-:W-:Y:S02]  /*10410*/  FMUL R13, R242, UR13 ;  /* 0x0000000df20d7c20 */ /* 0x008fe40008400000 */
[----:B------:R-:W-:Y:S01]  /*10420*/  @P3 STG.E.U16 desc[UR14][R2.64+0x70], R11 ;  /* 0x0000700b02003986 */ /* 0x000fe2000c10150e */
[C---:B------:R-:W-:Y:S01]  /*10430*/  ISETP.GT.AND P3, PT, R0.reuse, 0x40, P0 ;  /* 0x000000400000780c */ /* 0x040fe20000764270 */
[----:B------:R-:W-:Y:S02]  /*10440*/  FMUL R15, R241, UR13 ;  /* 0x0000000df10f7c20 */ /* 0x000fe40008400000 */
[----:B------:R-:W-:Y:S01]  /*10450*/  @P4 STG.E.U16 desc[UR14][R2.64+0x72], R12 ;  /* 0x0000720c02004986 */ /* 0x000fe2000c10150e */
[----:B------:R-:W-:Y:S02]  /*10460*/  ISETP.GT.AND P4, PT, R0, 0x41, P0 ;  /* 0x000000410000780c */ /* 0x000fe40000784270 */
[----:B------:R-:W-:-:S02]  /*10470*/  F2FP.BF16.F32.PACK_AB R13, RZ, R13 ;  /* 0x0000000dff0d723e */ /* 0x000fc400000010ff */
[----:B------:R-:W-:-:S03]  /*10480*/  F2FP.BF16.F32.PACK_AB R15, RZ, R15 ;  /* 0x0000000fff0f723e */ /* 0x000fc600000010ff */
[----:B------:R-:W-:Y:S01]  /*10490*/  @P5 STG.E.U16 desc[UR14][R4.64+0x70], R13 ;  /* 0x0000700d04005986 */ /* 0x000fe2000c10150e */
[----:B------:R-:W-:-:S03]  /*104a0*/  ISETP.GT.AND P5, PT, R0, 0x40, P1 ;  /* 0x000000400000780c */ /* 0x000fc60000fa4270 */
[----:B------:R-:W-:Y:S01]  /*104b0*/  @P2 STG.E.U16 desc[UR14][R4.64+0x72], R15 ;  /* 0x0000720f04002986 */ /* 0x000fe2000c10150e */
[----:B------:R-:W-:Y:S01]  /*104c0*/  ISETP.GT.AND P2, PT, R0, 0x41, P1 ;  /* 0x000000410000780c */ /* 0x000fe20000f44270 */
[----:B----4-:R-:W-:Y:S02]  /*104d0*/  FMUL R17, R240, UR13 ;  /* 0x0000000df0117c20 */ /* 0x010fe40008400000 */
[----:B------:R-:W-:Y:S01]  /*104e0*/  @P3 STG.E.U16 desc[UR14][R2.64+0x80], R16 ;  /* 0x0000801002003986 */ /* 0x000fe2000c10150e */
[----:B------:R-:W-:-:S03]  /*104f0*/  ISETP.GT.AND P3, PT, R0, 0x48, P0 ;  /* 0x000000480000780c */ /* 0x000fc60000764270 */
[----:B------:R-:W-:Y:S01]  /*10500*/  @P4 STG.E.U16 desc[UR14][R2.64+0x82], R18 ;  /* 0x0000821202004986 */ /* 0x000fe2000c10150e */
[----:B------:R-:W-:Y:S02]  /*10510*/  ISETP.GT.AND P4, PT, R0, 0x49, P0 ;  /* 0x000000490000780c */ /* 0x000fe40000784270 */
[----:B------:R-:W-:-:S05]  /*10520*/  F2FP.BF16.F32.PACK_AB R17, RZ, R17 ;  /* 0x00000011ff11723e */ /* 0x000fca00000010ff */
[----:B------:R-:W-:Y:S01]  /*10530*/  @P5 STG.E.U16 desc[UR14][R4.64+0x80], R17 ;  /* 0x0000801104005986 */ /* 0x000fe2000c10150e */
[----:B------:R-:W-:-:S03]  /*10540*/  ISETP.GT.AND P5, PT, R0, 0x48, P1 ;  /* 0x000000480000780c */ /* 0x000fc60000fa4270 */
        /* <DEDUP_REMOVED lines=43> */
[C---:B------:R-:W-:Y:S02]  /*10800*/  ISETP.GT.AND P3, PT, R0.reuse, 0x78, P0 ;  /* 0x000000780000780c */ /* 0x040fe40000764270 */
[C---:B------:R-:W-:Y:S01]  /*10810*/  ISETP.GT.AND P0, PT, R0.reuse, 0x79, P0 ;  /* 0x000000790000780c */ /* 0x040fe20000704270 */
[----:B------:R-:W-:Y:S01]  /*10820*/  @P4 STG.E.U16 desc[UR14][R2.64+0xe2], R233 ;  /* 0x0000e2e902004986 */ /* 0x000fe2000c10150e */
[C---:B------:R-:W-:Y:S02]  /*10830*/  ISETP.GT.AND P4, PT, R0.reuse, 0x78, P1 ;  /* 0x000000780000780c */ /* 0x040fe40000f84270 */
[----:B------:R-:W-:Y:S01]  /*10840*/  ISETP.GT.AND P1, PT, R0, 0x79, P1 ;  /* 0x000000790000780c */ /* 0x000fe20000f24270 */
[----:B------:R-:W-:Y:S01]  /*10850*/  @P5 STG.E.U16 desc[UR14][R4.64+0xe0], R234 ;  /* 0x0000e0ea04005986 */ /* 0x000fe2000c10150e */
[----:B------:R-:W-:-:S03]  /*10860*/  USHF.L.U32 UR10, UR6, 0x1, URZ ;  /* 0x00000001060a7899 */ /* 0x000fc6000800063f */
[----:B------:R-:W-:Y:S04]  /*10870*/  @P2 STG.E.U16 desc[UR14][R4.64+0xe2], R235 ;  /* 0x0000e2eb04002986 */ /* 0x000fe8000c10150e */
[----:B------:R-:W-:Y:S04]  /*10880*/  @P3 STG.E.U16 desc[UR14][R2.64+0xf0], R236 ;  /* 0x0000f0ec02003986 */ /* 0x000fe8000c10150e */
[----:B------:R-:W-:Y:S01]  /*10890*/  @P0 STG.E.U16 desc[UR14][R2.64+0xf2], R237 ;  /* 0x0000f2ed02000986 */ /* 0x000fe2000c10150e */
[----:B------:R-:W-:-:S03]  /*108a0*/  ISETP.GT.AND P0, PT, R14, 0x48, PT ;  /* 0x000000480e00780c */ /* 0x000fc60003f04270 */
[----:B------:R-:W-:Y:S01]  /*108b0*/  @P4 STG.E.U16 desc[UR14][R4.64+0xf0], R238 ;  /* 0x0000f0ee04004986 */ /* 0x000fe2000c10150e */
[----:B------:R-:W-:-:S03]  /*108c0*/  USHF.L.U64.HI UR6, UR6, 0x1, UR7 ;  /* 0x0000000106067899 */ /* 0x000fc60008010207 */
[----:B------:R1:W-:Y:S01]  /*108d0*/  @P1 STG.E.U16 desc[UR14][R4.64+0xf2], R239 ;  /* 0x0000f2ef04001986 */ /* 0x0003e2000c10150e */
[----:B------:R-:W-:Y:S02]  /*108e0*/  ISETP.GT.AND P1, PT, R14, 0x40, PT ;  /* 0x000000400e00780c */ /* 0x000fe40003f24270 */
[C---:B------:R-:W-:Y:S02]  /*108f0*/  ISETP.GT.AND P3, PT, R0.reuse, RZ, P0 ;  /* 0x000000ff0000720c */ /* 0x040fe40000764270 */
[C---:B------:R-:W-:Y:S02]  /*10900*/  ISETP.GT.AND P5, PT, R0.reuse, RZ, P1 ;  /* 0x000000ff0000720c */ /* 0x040fe40000fa4270 */
[----:B------:R-:W-:Y:S02]  /*10910*/  ISETP.GT.AND P4, PT, R0, 0x1, P1 ;  /* 0x000000010000780c */ /* 0x000fe40000f84270 */
[----:B-1----:R-:W-:Y:S02]  /*10920*/  IADD3 R4, P6, R2, UR10, RZ ;  /* 0x0000000a02047c10 */ /* 0x002fe4000ffde0ff */
[----:B------:R-:W-:-:S02]  /*10930*/  ISETP.GT.AND P2, PT, R0, 0x1, P0 ;  /* 0x000000010000780c */ /* 0x000fc40000744270 */
[----:B------:R-:W-:Y:S02]  /*10940*/  IADD3.X R5, R3, UR6, RZ, P6, !PT ;  /* 0x0000000603057c10 */ /* 0x000fe4000b7fe4ff */
[----:B------:R-:W-:Y:S02]  /*10950*/  IADD3 R10, P6, R4, UR9, RZ ;  /* 0x00000009040a7c10 */ /* 0x000fe4000ffde0ff */
[----:B------:R-:W-:Y:S02]  /*10960*/  F2FP.BF16.F32.PACK_AB R152, RZ, R152 ;  /* 0x00000098ff98723e */ /* 0x000fe400000010ff */
[----:B------:R-:W-:Y:S02]  /*10970*/  F2FP.BF16.F32.PACK_AB R153, RZ, R153 ;  /* 0x00000099ff99723e */ /* 0x000fe400000010ff */
[----:B------:R-:W-:Y:S02]  /*10980*/  F2FP.BF16.F32.PACK_AB R154, RZ, R154 ;  /* 0x0000009aff9a723e */ /* 0x000fe400000010ff */
[----:B------:R-:W-:Y:S01]  /*10990*/  IADD3.X R11, R5, UR8, RZ, P6, !PT ;  /* 0x00000008050b7c10 */ /* 0x000fe2000b7fe4ff */
[----:B------:R-:W-:Y:S01]  /*109a0*/  FMUL R6, R156, UR13 ;  /* 0x0000000d9c067c20 */ /* 0x000fe20008400000 */
[----:B------:R-:W-:Y:S01]  /*109b0*/  F2FP.BF16.F32.PACK_AB R155, RZ, R155 ;  /* 0x0000009bff9b723e */ /* 0x000fe200000010ff */
[----:B------:R-:W-:Y:S01]  /*109c0*/  @P5 STG.E.U16 desc[UR14][R4.64], R152 ;  /* 0x0000009804005986 */ /* 0x000fe2000c10150e */
[----:B------:R-:W-:-:S03]  /*109d0*/  FMUL R7, R157, UR13 ;  /* 0x0000000d9d077c20 */ /* 0x000fc60008400000 */
[----:B------:R-:W-:Y:S01]  /*109e0*/  @P4 STG.E.U16 desc[UR14][R4.64+0x2], R153 ;  /* 0x0000029904004986 */ /* 0x000fe2000c10150e */
[----:B------:R-:W-:-:S03]  /*109f0*/  ISETP.GT.AND P4, PT, R0, 0x9, P1 ;  /* 0x000000090000780c */ /* 0x000fc60000f84270 */
[----:B------:R-:W-:Y:S01]  /*10a00*/  @P3 STG.E.U16 desc[UR14][R10.64], R154 ;  /* 0x0000009a0a003986 */ /* 0x000fe2000c10150e */
[C---:B------:R-:W-:Y:S01]  /*10a10*/  ISETP.GT.AND P3, PT, R0.reuse, 0x8, P1 ;  /* 0x000000080000780c */ /* 0x040fe20000f64270 */
[----:B------:R-:W-:Y:S01]  /*10a20*/  IMAD.U32 R9, RZ, RZ, UR9 ;  /* 0x00000009ff097e24 */ /* 0x000fe2000f8e00ff */
[----:B------:R-:W-:Y:S01]  /*10a30*/  F2FP.BF16.F32.PACK_AB R6, RZ, R6 ;  /* 0x00000006ff06723e */ /* 0x000fe200000010ff */
[----:B------:R1:W-:Y:S01]  /*10a40*/  @P2 STG.E.U16 desc[UR14][R10.64+0x2], R155 ;  /* 0x0000029b0a002986 */ /* 0x0003e2000c10150e */
[----:B------:R-:W-:Y:S01]  /*10a50*/  ISETP.GT.AND P2, PT, R0, 0x8, P0 ;  /* 0x000000080000780c */ /* 0x000fe20000744270 */
[----:B------:R-:W-:Y:S01]  /*10a60*/  FMUL R8, R158, UR13 ;  /* 0x0000000d9e087c20 */ /* 0x000fe20008400000 */
[----:B------:R-:W-:-:S04]  /*10a70*/  F2FP.BF16.F32.PACK_AB R7, RZ, R7 ;  /* 0x00000007ff07723e */ /* 0x000fc800000010ff */
[----:B------:R-:W-:Y:S02]  /*10a80*/  F2FP.BF16.F32.PACK_AB R8, RZ, R8 ;  /* 0x00000008ff08723e */ /* 0x000fe400000010ff */
[----:B-1----:R-:W-:Y:S01]  /*10a90*/  PRMT R10, R6, 0x7610, R10 ;  /* 0x00007610060a7816 */ /* 0x002fe2000000000a */
[----:B------:R-:W-:Y:S01]  /*10aa0*/  IMAD.U32 R11, RZ, RZ, UR8 ;  /* 0x00000008ff0b7e24 */ /* 0x000fe2000f8e00ff */
[----:B------:R-:W-:Y:S02]  /*10ab0*/  IADD3 R6, P5, P6, R9, UR10, R2 ;  /* 0x0000000a09067c10 */ /* 0x000fe4000febe002 */
[----:B------:R-:W-:Y:S02]  /*10ac0*/  PRMT R9, R7, 0x7610, R9 ;  /* 0x0000761007097816 */ /* 0x000fe40000000009 */
[----:B------:R-:W-:Y:S01]  /*10ad0*/  IADD3.X R7, R11, UR6, R3, P5, P6 ;  /* 0x000000060b077c10 */ /* 0x000fe2000afec403 */
[----:B------:R-:W-:Y:S01]  /*10ae0*/  @P3 STG.E.U16 desc[UR14][R4.64+0x10], R10 ;  /* 0x0000100a04003986 */ /* 0x000fe2000c10150e */
[----:B------:R-:W-:-:S03]  /*10af0*/  ISETP.GT.AND P3, PT, R0, 0x9, P0 ;  /* 0x000000090000780c */ /* 0x000fc60000764270 */
[----:B------:R-:W-:Y:S01]  /*10b00*/  @P4 STG.E.U16 desc[UR14][R4.64+0x12], R9 ;  /* 0x0000120904004986 */ /* 0x000fe2000c10150e */
[C---:B------:R-:W-:Y:S01]  /*10b10*/  ISETP.GT.AND P4, PT, R0.reuse, 0x10, P1 ;  /* 0x000000100000780c */ /* 0x040fe20000f84270 */
[----:B------:R-:W-:Y:S01]  /*10b20*/  FMUL R159, R159, UR13 ;  /* 0x0000000d9f9f7c20 */ /* 0x000fe20008400000 */
[C---:B------:R-:W-:Y:S01]  /*10b30*/  ISETP.GT.AND P5, PT, R0.reuse, 0x11, P1 ;  /* 0x000000110000780c */ /* 0x040fe20000fa4270 */
[----:B------:R-:W-:Y:S01]  /*10b40*/  @P2 STG.E.U16 desc[UR14][R6.64+0x10], R8 ;  /* 0x0000100806002986 */ /* 0x000fe2000c10150e */
[----:B------:R-:W-:Y:S01]  /*10b50*/  ISETP.GT.AND P2, PT, R0, 0x10, P0 ;  /* 0x000000100000780c */ /* 0x000fe20000744270 */
[----:B------:R-:W-:Y:S01]  /*10b60*/  FMUL R160, R160, UR13 ;  /* 0x0000000da0a07c20 */ /* 0x000fe20008400000 */
[----:B------:R-:W-:Y:S01]  /*10b70*/  FMUL R161, R161, UR13 ;  /* 0x0000000da1a17c20 */ /* 0x000fe20008400000 */
[----:B------:R-:W-:Y:S01]  /*10b80*/  FMUL R162, R162, UR13 ;  /* 0x0000000da2a27c20 */ /* 0x000fe20008400000 */
[----:B------:R-:W-:Y:S02]  /*10b90*/  F2FP.BF16.F32.PACK_AB R159, RZ, R159 ;  /* 0x0000009fff9f723e */ /* 0x000fe400000010ff */
[----:B------:R-:W-:-:S02]  /*10ba0*/  F2FP.BF16.F32.PACK_AB R160, RZ, R160 ;  /* 0x000000a0ffa0723e */ /* 0x000fc400000010ff */
[----:B------:R-:W-:Y:S02]  /*10bb0*/  F2FP.BF16.F32.PACK_AB R161, RZ, R161 ;  /* 0x000000a1ffa1723e */ /* 0x000fe400000010ff */
[----:B------:R-:W-:Y:S01]  /*10bc0*/  F2FP.BF16.F32.PACK_AB R162, RZ, R162 ;  /* 0x000000a2ffa2723e */ /* 0x000fe200000010ff */
[----:B------:R-:W-:Y:S01]  /*10bd0*/  @P3 STG.E.U16 desc[UR14][R6.64+0x12], R159 ;  /* 0x0000129f06003986 */ /* 0x000fe2000c10150e */
[----:B------:R-:W-:-:S03]  /*10be0*/  ISETP.GT.AND P3, PT, R0, 0x11, P0 ;  /* 0x000000110000780c */ /* 0x000fc60000764270 */
[----:B------:R-:W-:Y:S01]  /*10bf0*/  @P4 STG.E.U16 desc[UR14][R4.64+0x20], R160 ;  /* 0x000020a004004986 */ /* 0x000fe2000c10150e */
[C---:B------:R-:W-:Y:S01]  /*10c00*/  ISETP.GT.AND P4, PT, R0.reuse, 0x18, P1 ;  /* 0x000000180000780c */ /* 0x040fe20000f84270 */
[----:B------:R-:W-:Y:S02]  /*10c10*/  FMUL R163, R163, UR13 ;  /* 0x0000000da3a37c20 */ /* 0x000fe40008400000 */
[----:B------:R-:W-:Y:S01]  /*10c20*/  @P5 STG.E.U16 desc[UR14][R4.64+0x22], R161 ;  /* 0x000022a104005986 */ /* 0x000fe2000c10150e */
[----:B------:R-:W-:Y:S01]  /*10c30*/  ISETP.GT.AND P5, PT, R0, 0x19, P1 ;  /* 0x000000190000780c */ /* 0x000fe20000fa4270 */
[----:B------:R-:W-:Y:S02]  /*10c40*/  FMUL R164, R164, UR13 ;  /* 0x0000000da4a47c20 */ /* 0x000fe40008400000 */
[----:B------:R-:W-:Y:S01]  /*10c50*/  @P2 STG.E.U16 desc[UR14][R6.64+0x20], R162 ;  /* 0x000020a206002986 */ /* 0x000fe2000c10150e */
[----:B------:R-:W-:Y:S01]  /*10c60*/  ISETP.GT.AND P2, PT, R0, 0x18, P0 ;  /* 0x000000180000780c */ /* 0x000fe20000744270 */
[----:B------:R-:W-:Y:S01]  /*10c70*/  FMUL R165, R165, UR13 ;  /* 0x0000000da5a57c20 */ /* 0x000fe20008400000 */
[----:B------:R-:W-:Y:S01]  /*10c80*/  FMUL R166, R166, UR13 ;  /* 0x0000000da6a67c20 */ /* 0x000fe20008400000 */
[----:B------:R-:W-:-:S02]  /*10c90*/  F2FP.BF16.F32.PACK_AB R163, RZ, R163 ;  /* 0x000000a3ffa3723e */ /* 0x000fc400000010ff */
[----:B------:R-:W-:Y:S02]  /*10ca0*/  F2FP.BF16.F32.PACK_AB R164, RZ, R164 ;  /* 0x000000a4ffa4723e */ /* 0x000fe400000010ff */
        /* <DEDUP_REMOVED lines=181> */
[C---:B------:R-:W-:Y:S02]  /*11800*/  ISETP.GT.AND P4, PT, R0.reuse, 0x71, P0 ;  /* 0x000000710000780c */ /* 0x040fe40000784270 */
[----:B------:R-:W-:Y:S01]  /*11810*/  ISETP.GT.AND P1, PT, R0, 0x79, P1 ;  /* 0x000000790000780c */ /* 0x000fe20000f24270 */
[----:B------:R-:W-:Y:S01]  /*11820*/  @P5 STG.E.U16 desc[UR14][R4.64+0xe2], R209 ;  /* 0x0000e2d104005986 */ /* 0x000fe2000c10150e */
[----:B------:R-:W-:-:S03]  /*11830*/  FMUL R211, R211, UR13 ;  /* 0x0000000dd3d37c20 */ /* 0x000fc60008400000 */
[----:B------:R-:W-:Y:S01]  /*11840*/  @P2 STG.E.U16 desc[UR14][R6.64+0xe0], R210 ;  /* 0x0000e0d206002986 */ /* 0x000fe2000c10150e */
[----:B------:R-:W-:Y:S01]  /*11850*/  ISETP.GT.AND P2, PT, R0, 0x78, P0 ;  /* 0x000000780000780c */ /* 0x000fe20000744270 */
[----:B------:R-:W-:Y:S01]  /*11860*/  FMUL R212, R212, UR13 ;  /* 0x0000000dd4d47c20 */ /* 0x000fe20008400000 */
[----:B------:R-:W-:Y:S01]  /*11870*/  FMUL R213, R213, UR13 ;  /* 0x0000000dd5d57c20 */ /* 0x000fe20008400000 */
[----:B------:R-:W-:Y:S02]  /*11880*/  F2FP.BF16.F32.PACK_AB R211, RZ, R211 ;  /* 0x000000d3ffd3723e */ /* 0x000fe400000010ff */
[----:B------:R-:W-:Y:S01]  /*11890*/  ISETP.GT.AND P0, PT, R0, 0x79, P0 ;  /* 0x000000790000780c */ /* 0x000fe20000704270 */
[----:B------:R-:W-:Y:S01]  /*118a0*/  FMUL R214, R214, UR13 ;  /* 0x0000000dd6d67c20 */ /* 0x000fe20008400000 */
[----:B------:R-:W-:Y:S02]  /*118b0*/  F2FP.BF16.F32.PACK_AB R212, RZ, R212 ;  /* 0x000000d4ffd4723e */ /* 0x000fe400000010ff */
[----:B------:R-:W-:Y:S01]  /*118c0*/  F2FP.BF16.F32.PACK_AB R213, RZ, R213 ;  /* 0x000000d5ffd5723e */ /* 0x000fe200000010ff */
[----:B------:R-:W-:Y:S01]  /*118d0*/  @P4 STG.E.U16 desc[UR14][R6.64+0xe2], R211 ;  /* 0x0000e2d306004986 */ /* 0x000fe2000c10150e */
[----:B------:R-:W-:Y:S01]  /*118e0*/  F2FP.BF16.F32.PACK_AB R214, RZ, R214 ;  /* 0x000000d6ffd6723e */ /* 0x000fe200000010ff */
[----:B------:R-:W-:-:S02]  /*118f0*/  USHF.L.U32 UR7, UR18, 0x8, URZ ;  /* 0x0000000812077899 */ /* 0x000fc4000800063f */
[----:B------:R-:W-:Y:S04]  /*11900*/  @P3 STG.E.U16 desc[UR14][R4.64+0xf0], R212 ;  /* 0x0000f0d404003986 */ /* 0x000fe8000c10150e */
[----:B------:R1:W-:Y:S01]  /*11910*/  @P1 STG.E.U16 desc[UR14][R4.64+0xf2], R213 ;  /* 0x0000f2d504001986 */ /* 0x0003e2000c10150e */
[----:B------:R-:W-:Y:S01]  /*11920*/  FMUL R215, R215, UR13 ;  /* 0x0000000dd7d77c20 */ /* 0x000fe20008400000 */
[----:B------:R-:W-:Y:S01]  /*11930*/  USHF.L.U64.HI UR6, UR18, 0x8, UR19 ;  /* 0x0000000812067899 */ /* 0x000fe20008010213 */
[----:B-1----:R-:W-:Y:S01]  /*11940*/  @P2 IMAD.MOV.U32 R4, RZ, RZ, R6 ;  /* 0x000000ffff042224 */ /* 0x002fe200078e0006 */
[----:B------:R-:W-:-:S05]  /*11950*/  @P2 MOV R5, R7 ;  /* 0x0000000700052202 */ /* 0x000fca0000000f00 */
[----:B------:R1:W-:Y:S01]  /*11960*/  @P2 STG.E.U16 desc[UR14][R4.64+0xf0], R214 ;  /* 0x0000f0d604002986 */ /* 0x0003e2000c10150e */
[----:B------:R-:W-:Y:S01]  /*11970*/  F2FP.BF16.F32.PACK_AB R215, RZ, R215 ;  /* 0x000000d7ffd7723e */ /* 0x000fe200000010ff */
[----:B------:R-:W-:Y:S01]  /*11980*/  IMAD.U32 R9, RZ, RZ, UR6 ;  /* 0x00000006ff097e24 */ /* 0x000fe2000f8e00ff */
[C---:B------:R-:W-:Y:S02]  /*11990*/  ISETP.GT.AND P3, PT, R14.reuse, 0x80, PT ;  /* 0x000000800e00780c */ /* 0x040fe40003f64270 */
[----:B------:R-:W-:Y:S01]  /*119a0*/  ISETP.GT.AND P1, PT, R14, 0x88, PT ;  /* 0x000000880e00780c */ /* 0x000fe20003f24270 */
[----:B-1----:R-:W-:Y:S02]  /*119b0*/  @P0 IMAD.MOV.U32 R5, RZ, RZ, R7 ;  /* 0x000000ffff050224 */ /* 0x002fe400078e0007 */
[----:B------:R-:W-:Y:S02]  /*119c0*/  IMAD.U32 R7, RZ, RZ, UR7 ;  /* 0x00000007ff077e24 */ /* 0x000fe4000f8e00ff */
[----:B------:R-:W-:-:S03]  /*119d0*/  @P0 IMAD.MOV.U32 R4, RZ, RZ, R6 ;  /* 0x000000ffff040224 */ /* 0x000fc600078e0006 */
[----:B------:R-:W-:Y:S02]  /*119e0*/  IADD3 R6, P5, P6, R2, UR9, R7 ;  /* 0x0000000902067c10 */ /* 0x000fe4000febe007 */
[----:B------:R1:W-:Y:S01]  /*119f0*/  @P0 STG.E.U16 desc[UR14][R4.64+0xf2], R215 ;  /* 0x0000f2d704000986 */ /* 0x0003e2000c10150e */
[C---:B------:R-:W-:Y:S02]  /*11a00*/  ISETP.GT.AND P0, PT, R0.reuse, RZ, P3 ;  /* 0x000000ff0000720c */ /* 0x040fe40001f04270 */
[----:B------:R-:W-:Y:S02]  /*11a10*/  ISETP.GT.AND P2, PT, R0, 0x1, P3 ;  /* 0x000000010000780c */ /* 0x000fe40001f44270 */
[----:B------:R-:W-:Y:S01]  /*11a20*/  IADD3.X R7, R3, UR8, R9, P5, P6 ;  /* 0x0000000803077c10 */ /* 0x000fe2000afec409 */
[----:B------:R-:W-:Y:S01]  /*11a30*/  FMUL R88, R88, UR13 ;  /* 0x0000000d58587c20 */ /* 0x000fe20008400000 */
[----:B------:R-:W-:Y:S01]  /*11a40*/  ISETP.GT.AND P5, PT, R0, RZ, P1 ;  /* 0x000000ff0000720c */ /* 0x000fe20000fa4270 */
[----:B------:R-:W-:Y:S01]  /*11a50*/  FMUL R89, R89, UR13 ;  /* 0x0000000d59597c20 */ /* 0x000fe20008400000 */
[----:B-1----:R-:W-:Y:S01]  /*11a60*/  IADD3 R4, P4, R2, UR7, RZ ;  /* 0x0000000702047c10 */ /* 0x002fe2000ff9e0ff */
[----:B------:R-:W-:-:S03]  /*11a70*/  FMUL R90, R90, UR13 ;  /* 0x0000000d5a5a7c20 */ /* 0x000fc60008400000 */
[----:B------:R-:W-:Y:S02]  /*11a80*/  IADD3.X R5, R3, UR6, RZ, P4, !PT ;  /* 0x0000000603057c10 */ /* 0x000fe4000a7fe4ff */
[----:B------:R-:W-:Y:S02]  /*11a90*/  IADD3 R8, P4, R4, UR9, RZ ;  /* 0x0000000904087c10 */ /* 0x000fe4000ff9e0ff */
[----:B------:R-:W-:Y:S02]  /*11aa0*/  F2FP.BF16.F32.PACK_AB R88, RZ, R88 ;  /* 0x00000058ff58723e */ /* 0x000fe400000010ff */
[----:B------:R-:W-:Y:S02]  /*11ab0*/  F2FP.BF16.F32.PACK_AB R89, RZ, R89 ;  /* 0x00000059ff59723e */ /* 0x000fe400000010ff */
[----:B------:R-:W-:Y:S02]  /*11ac0*/  F2FP.BF16.F32.PACK_AB R90, RZ, R90 ;  /* 0x0000005aff5a723e */ /* 0x000fe400000010ff */
[----:B------:R-:W-:Y:S01]  /*11ad0*/  IADD3.X R9, R5, UR8, RZ, P4, !PT ;  /* 0x0000000805097c10 */ /* 0x000fe2000a7fe4ff */
[----:B------:R-:W-:Y:S01]  /*11ae0*/  @P0 STG.E.U16 desc[UR14][R4.64], R88 ;  /* 0x0000005804000986 */ /* 0x000fe2000c10150e */
[----:B------:R-:W-:-:S02]  /*11af0*/  ISETP.GT.AND P0, PT, R0, 0x1, P1 ;  /* 0x000000010000780c */ /* 0x000fc40000f04270 */
[C---:B------:R-:W-:Y:S01]  /*11b00*/  ISETP.GT.AND P4, PT, R0.reuse, 0x9, P3 ;  /* 0x000000090000780c */ /* 0x040fe20001f84270 */
[----:B------:R-:W-:Y:S01]  /*11b10*/  @P2 STG.E.U16 desc[UR14][R4.64+0x2], R89 ;  /* 0x0000025904002986 */ /* 0x000fe2000c10150e */
[C---:B------:R-:W-:Y:S01]  /*11b20*/  ISETP.GT.AND P2, PT, R0.reuse, 0x8, P3 ;  /* 0x000000080000780c */ /* 0x040fe20001f44270 */
[----:B------:R-:W-:Y:S02]  /*11b30*/  FMUL R91, R91, UR13 ;  /* 0x0000000d5b5b7c20 */ /* 0x000fe40008400000 */
[----:B------:R-:W-:Y:S01]  /*11b40*/  @P5 STG.E.U16 desc[UR14][R8.64], R90 ;  /* 0x0000005a08005986 */ /* 0x000fe2000c10150e */
[----:B------:R-:W-:Y:S01]  /*11b50*/  ISETP.GT.AND P5, PT, R0, 0x8, P1 ;  /* 0x000000080000780c */ /* 0x000fe20000fa4270 */
[----:B------:R-:W-:Y:S01]  /*11b60*/  FMUL R92, R92, UR13 ;  /* 0x0000000d5c5c7c20 */ /* 0x000fe20008400000 */
[----:B------:R-:W-:Y:S01]  /*11b70*/  FMUL R93, R93, UR13 ;  /* 0x0000000d5d5d7c20 */ /* 0x000fe20008400000 */
[----:B------:R-:W-:Y:S01]  /*11b80*/  FMUL R94, R94, UR13 ;  /* 0x0000000d5e5e7c20 */ /* 0x000fe20008400000 */
[----:B------:R-:W-:-:S02]  /*11b90*/  F2FP.BF16.F32.PACK_AB R91, RZ, R91 ;  /* 0x0000005bff5b723e */ /* 0x000fc400000010ff */
[----:B------:R-:W-:Y:S02]  /*11ba0*/  F2FP.BF16.F32.PACK_AB R92, RZ, R92 ;  /* 0x0000005cff5c723e */ /* 0x000fe400000010ff */
[----:B------:R-:W-:Y:S02]  /*11bb0*/  F2FP.BF16.F32.PACK_AB R93, RZ, R93 ;  /* 0x0000005dff5d723e */ /* 0x000fe400000010ff */
[----:B------:R-:W-:Y:S01]  /*11bc0*/  F2FP.BF16.F32.PACK_AB R94, RZ, R94 ;  /* 0x0000005eff5e723e */ /* 0x000fe200000010ff */
[----:B------:R1:W-:Y:S01]  /*11bd0*/  @P0 STG.E.U16 desc[UR14][R8.64+0x2], R91 ;  /* 0x0000025b08000986 */ /* 0x0003e2000c10150e */
[----:B------:R-:W-:-:S03]  /*11be0*/  ISETP.GT.AND P0, PT, R0, 0x9, P1 ;  /* 0x000000090000780c */ /* 0x000fc60000f04270 */
[----:B------:R-:W-:Y:S01]  /*11bf0*/  @P2 STG.E.U16 desc[UR14][R4.64+0x10], R92 ;  /* 0x0000105c04002986 */ /* 0x000fe2000c10150e */
[----:B------:R-:W-:-:S03]  /*11c00*/  ISETP.GT.AND P2, PT, R0, 0x10, P3 ;  /* 0x000000100000780c */ /* 0x000fc60001f44270 */
        /* <DEDUP_REMOVED lines=140> */
[----:B------:R-:W-:Y:S04]  /*124d0*/  @P0 STG.E.U16 desc[UR14][R6.64+0x92], R127 ;  /* 0x0000927f06000986 */ /* 0x000fe8000c10150e */
[----:B------:R-:W-:Y:S01]  /*124e0*/  @P2 STG.E.U16 desc[UR14][R4.64+0xa0], R128 ;  /* 0x0000a08004002986 */ /* 0x000fe2000c10150e */
[----:B------:R-:W-:-:S03]  /*124f0*/  ISETP.GT.AND P2, PT, R0, 0x51, P1 ;  /* 0x000000510000780c */ /* 0x000fc60000f44270 */
[----:B------:R-:W-:Y:S01]  /*12500*/  @P4 STG.E.U16 desc[UR14][R4.64+0xa2], R129 ;  /* 0x0000a28104004986 */ /* 0x000fe2000c10150e */
[----:B------:R-:W-:-:S03]  /*12510*/  FMUL R131, R131, UR13 ;  /* 0x0000000d83837c20 */ /* 0x000fc60008400000 */
[----:B------:R-:W-:Y:S01]  /*12520*/  @P5 STG.E.U16 desc[UR14][R6.64+0xa0], R130 ;  /* 0x0000a08206005986 */ /* 0x000fe2000c10150e */
[----:B------:R-:W-:Y:S01]  /*12530*/  ISETP.GT.AND P5, PT, R0, 0x59, P3 ;  /* 0x000000590000780c */ /* 0x000fe20001fa4270 */
[----:B------:R-:W-:Y:S01]  /*12540*/  FMUL R133, R133, UR13 ;  /* 0x0000000d85857c20 */ /* 0x000fe20008400000 */
[----:B------:R-:W-:-:S04]  /*12550*/  F2FP.BF16.F32.PACK_AB R131, RZ, R131 ;  /* 0x00000083ff83723e */ /* 0x000fc800000010ff */
[----:B------:R-:W-:Y:S01]  /*12560*/  F2FP.BF16.F32.PACK_AB R133, RZ, R133 ;  /* 0x00000085ff85723e */ /* 0x000fe200000010ff */
[----:B------:R-:W-:Y:S01]  /*12570*/  @P2 STG.E.U16 desc[UR14][R6.64+0xa2], R131 ;  /* 0x0000a28306002986 */ /* 0x000fe2000c10150e */
[C---:B------:R-:W-:Y:S02]  /*12580*/  ISETP.GT.AND P4, PT, R0.reuse, 0x58, P3 ;  /* 0x000000580000780c */ /* 0x040fe40001f84270 */
[----:B------:R-:W-:Y:S01]  /*12590*/  ISETP.GT.AND P0, PT, R0, 0x58, P1 ;  /* 0x000000580000780c */ /* 0x000fe20000f04270 */
[----:B------:R-:W-:Y:S01]  /*125a0*/  FMUL R132, R132, UR13 ;  /* 0x0000000d84847c20 */ /* 0x000fe20008400000 */
[C---:B------:R-:W-:Y:S01]  /*125b0*/  ISETP.GT.AND P2, PT, R0.reuse, 0x59, P1 ;  /* 0x000000590000780c */ /* 0x040fe20000f44270 */
[----:B------:R-:W-:Y:S01]  /*125c0*/  @P5 STG.E.U16 desc[UR14][R4.64+0xb2], R133 ;  /* 0x0000b28504005986 */ /* 0x000fe2000c10150e */
[----:B------:R-:W-:Y:S01]  /*125d0*/  ISETP.GT.AND P5, PT, R0, 0x60, P3 ;  /* 0x000000600000780c */ /* 0x000fe20001fa4270 */
[----:B------:R-:W-:Y:S01]  /*125e0*/  FMUL R134, R134, UR13 ;  /* 0x0000000d86867c20 */ /* 0x000fe20008400000 */
        /* <DEDUP_REMOVED lines=8> */
[----:B------:R-:W-:Y:S01]  /*12670*/  @P4 STG.E.U16 desc[UR14][R4.64+0xb0], R132 ;  /* 0x0000b08404004986 */ /* 0x000fe2000c10150e */
[----:B------:R-:W-:-:S03]  /*12680*/  F2FP.BF16.F32.PACK_AB R137, RZ, R137 ;  /* 0x00000089ff89723e */ /* 0x000fc600000010ff */
[----:B------:R-:W-:Y:S01]  /*12690*/  @P0 STG.E.U16 desc[UR14][R6.64+0xb0], R134 ;  /* 0x0000b08606000986 */ /* 0x000fe2000c10150e */
[----:B------:R-:W-:-:S03]  /*126a0*/  ISETP.GT.AND P4, PT, R0, 0x60, P1 ;  /* 0x000000600000780c */ /* 0x000fc60000f84270 */
[----:B------:R-:W-:Y:S01]  /*126b0*/  @P2 STG.E.U16 desc[UR14][R6.64+0xb2], R135 ;  /* 0x0000b28706002986 */ /* 0x000fe2000c10150e */
[----:B------:R-:W-:-:S03]  /*126c0*/  FMUL R138, R138, UR13 ;  /* 0x0000000d8a8a7c20 */ /* 0x000fc60008400000 */
[----:B------:R-:W-:Y:S01]  /*126d0*/  @P5 STG.E.U16 desc[UR14][R4.64+0xc0], R136 ;  /* 0x0000c08804005986 */ /* 0x000fe2000c10150e */
[----:B------:R-:W-:-:S03]  /*126e0*/  ISETP.GT.AND P5, PT, R0, 0x61, P1 ;  /* 0x000000610000780c */ /* 0x000fc60000fa4270 */
[----:B------:R-:W-:Y:S01]  /*126f0*/  @P6 STG.E.U16 desc[UR14][R4.64+0xc2], R137 ;  /* 0x0000c28904006986 */ /* 0x000fe2000c10150e */
[----:B------:R-:W-:Y:S01]  /*12700*/  ISETP.GT.AND P6, PT, R0, 0x68, P3 ;  /* 0x000000680000780c */ /* 0x000fe20001fc4270 */
[----:B------:R-:W-:Y:S01]  /*12710*/  FMUL R139, R139, UR13 ;  /* 0x0000000d8b8b7c20 */ /* 0x000fe20008400000 */
[----:B------:R-:W-:Y:S01]  /*12720*/  FMUL R140, R140, UR13 ;  /* 0x0000000d8c8c7c20 */ /* 0x000fe20008400000 */
[----:B------:R-:W-:-:S03]  /*12730*/  F2FP.BF16.F32.PACK_AB R138, RZ, R138 ;  /* 0x0000008aff8a723e */ /* 0x000fc600000010ff */
        /* <DEDUP_REMOVED lines=11> */
[----:B------:R-:W-:-:S03]  /*127f0*/  F2FP.BF16.F32.PACK_AB R141, RZ, R141 ;  /* 0x0000008dff8d723e */ /* 0x000fc600000010ff */
[----:B------:R-:W-:Y:S02]  /*12800*/  F2FP.BF16.F32.PACK_AB R142, RZ, R142 ;  /* 0x0000008eff8e723e */ /* 0x000fe400000010ff */
[----:B------:R-:W-:Y:S01]  /*12810*/  F2FP.BF16.F32.PACK_AB R143, RZ, R143 ;  /* 0x0000008fff8f723e */ /* 0x000fe200000010ff */
[----:B------:R-:W-:Y:S04]  /*12820*/  @P4 STG.E.U16 desc[UR14][R4.64+0xd2], R141 ;  /* 0x0000d28d04004986 */ /* 0x000fe8000c10150e */
[----:B------:R-:W-:Y:S01]  /*12830*/  @P5 STG.E.U16 desc[UR14][R6.64+0xd0], R142 ;  /* 0x0000d08e06005986 */ /* 0x000fe2000c10150e */
[----:B------:R-:W-:-:S03]  /*12840*/  ISETP.GT.AND P5, PT, R0, 0x70, P3 ;  /* 0x000000700000780c */ /* 0x000fc60001fa4270 */
[----:B------:R-:W-:Y:S01]  /*12850*/  @P6 STG.E.U16 desc[UR14][R6.64+0xd2], R143 ;  /* 0x0000d28f06006986 */ /* 0x000fe2000c10150e */
[----:B------:R-:W-:Y:S01]  /*12860*/  ISETP.GT.AND P6, PT, R0, 0x71, P3 ;  /* 0x000000710000780c */ /* 0x000fe20001fc4270 */
[----:B------:R-:W-:Y:S01]  /*12870*/  FMUL R144, R144, UR13 ;  /* 0x0000000d90907c20 */ /* 0x000fe20008400000 */
[----:B------:R-:W-:Y:S01]  /*12880*/  FMUL R145, R145, UR13 ;  /* 0x0000000d91917c20 */ /* 0x000fe20008400000 */
[----:B------:R-:W-:-:S03]  /*12890*/  ISETP.GT.AND P4, PT, R0, 0x70, P1 ;  /* 0x000000700000780c */ /* 0x000fc60000f84270 */
[----:B------:R-:W-:Y:S02]  /*128a0*/  F2FP.BF16.F32.PACK_AB R144, RZ, R144 ;  /* 0x00000090ff90723e */ /* 0x000fe400000010ff */
[----:B------:R-:W-:Y:S01]  /*128b0*/  F2FP.BF16.F32.PACK_AB R145, RZ, R145 ;  /* 0x00000091ff91723e */ /* 0x000fe200000010ff */
[----:B------:R-:W-:Y:S02]  /*128c0*/  FMUL R146, R146, UR13 ;  /* 0x0000000d92927c20 */ /* 0x000fe40008400000 */
[----:B------:R-:W-:Y:S01]  /*128d0*/  @P5 STG.E.U16 desc[UR14][R4.64+0xe0], R144 ;  /* 0x0000e09004005986 */ /* 0x000fe2000c10150e */
[----:B------:R-:W-:-:S03]  /*128e0*/  ISETP.GT.AND P5, PT, R0, 0x71, P1 ;  /* 0x000000710000780c */ /* 0x000fc60000fa4270 */
[----:B------:R-:W-:Y:S01]  /*128f0*/  @P6 STG.E.U16 desc[UR14][R4.64+0xe2], R145 ;  /* 0x0000e29104006986 */ /* 0x000fe2000c10150e */
[C---:B------:R-:W-:Y:S02]  /*12900*/  ISETP.GT.AND P6, PT, R0.reuse, 0x78, P3 ;  /* 0x000000780000780c */ /* 0x040fe40001fc4270 */
[----:B------:R-:W-:Y:S01]  /*12910*/  ISETP.GT.AND P3, PT, R0, 0x79, P3 ;  /* 0x000000790000780c */ /* 0x000fe20001f64270 */
[----:B------:R-:W-:Y:S01]  /*12920*/  FMUL R147, R147, UR13 ;  /* 0x0000000d93937c20 */ /* 0x000fe20008400000 */
[----:B------:R-:W-:Y:S01]  /*12930*/  F2FP.BF16.F32.PACK_AB R146, RZ, R146 ;  /* 0x00000092ff92723e */ /* 0x000fe200000010ff */
[----:B------:R-:W-:Y:S01]  /*12940*/  FMUL R149, R149, UR13 ;  /* 0x0000000d95957c20 */ /* 0x000fe20008400000 */
[----:B------:R-:W-:Y:S02]  /*12950*/  FMUL R148, R148, UR13 ;  /* 0x0000000d94947c20 */ /* 0x000fe40008400000 */
[----:B------:R-:W-:Y:S01]  /*12960*/  F2FP.BF16.F32.PACK_AB R147, RZ, R147 ;  /* 0x00000093ff93723e */ /* 0x000fe200000010ff */
[----:B------:R-:W-:Y:S01]  /*12970*/  @P4 STG.E.U16 desc[UR14][R6.64+0xe0], R146 ;  /* 0x0000e09206004986 */ /* 0x000fe2000c10150e */
[----:B------:R-:W-:-:S02]  /*12980*/  ISETP.GT.AND P4, PT, R0, 0x78, P1 ;  /* 0x000000780000780c */ /* 0x000fc40000f84270 */
[----:B------:R-:W-:Y:S02]  /*12990*/  F2FP.BF16.F32.PACK_AB R149, RZ, R149 ;  /* 0x00000095ff95723e */ /* 0x000fe400000010ff */
[----:B------:R-:W-:Y:S01]  /*129a0*/  ISETP.GT.AND P2, PT, R14, 0xc0, PT ;  /* 0x000000c00e00780c */ /* 0x000fe20003f44270 */
[----:B------:R-:W-:Y:S01]  /*129b0*/  @P5 STG.E.U16 desc[UR14][R6.64+0xe2], R147 ;  /* 0x0000e29306005986 */ /* 0x000fe2000c10150e */
[C---:B------:R-:W-:Y:S01]  /*129c0*/  ISETP.GT.AND P1, PT, R0.reuse, 0x79, P1 ;  /* 0x000000790000780c */ /* 0x040fe20000f24270 */
[----:B-1----:R-:W-:Y:S01]  /*129d0*/  IMAD.U32 R9, RZ, RZ, UR18 ;  /* 0x00000012ff097e24 */ /* 0x002fe2000f8e00ff */
[----:B------:R-:W-:Y:S01]  /*129e0*/  F2FP.BF16.F32.PACK_AB R148, RZ, R148 ;  /* 0x00000094ff94723e */ /* 0x000fe200000010ff */
[----:B------:R-:W-:Y:S01]  /*129f0*/  @P3 STG.E.U16 desc[UR14][R4.64+0xf2], R149 ;  /* 0x0000f29504003986 */ /* 0x000fe2000c10150e */
[----:B------:R-:W-:Y:S01]  /*12a00*/  ISETP.GT.AND P3, PT, R0, RZ, P2 ;  /* 0x000000ff0000720c */ /* 0x000fe20001764270 */
[----:B------:R-:W-:Y:S01]  /*12a10*/  FMUL R150, R150, UR13 ;  /* 0x0000000d96967c20 */ /* 0x000fe20008400000 */
[----:B------:R-:W-:Y:S01]  /*12a20*/  FMUL R151, R151, UR13 ;  /* 0x0000000d97977c20 */ /* 0x000fe20008400000 */
[----:B------:R-:W-:Y:S01]  /*12a30*/  UIMAD UR6, UR19, 0x180, URZ ;  /* 0x00000180130678a4 */ /* 0x000fe2000f8e023f */
[----:B------:R-:W-:Y:S01]  /*12a40*/  FMUL R24, R24, UR13 ;  /* 0x0000000d18187c20 */ /* 0x000fe20008400000 */
[----:B------:R-:W-:Y:S01]  /*12a50*/  IMAD.WIDE.U32 R2, R9, 0x180, R2 ;  /* 0x0000018009027825 */ /* 0x000fe200078e0002 */
[----:B------:R1:W-:Y:S01]  /*12a60*/  @P6 STG.E.U16 desc[UR14][R4.64+0xf0], R148 ;  /* 0x0000f09404006986 */ /* 0x0003e2000c10150e */
[----:B------:R-:W-:-:S02]  /*12a70*/  F2FP.BF16.F32.PACK_AB R150, RZ, R150 ;  /* 0x00000096ff96723e */ /* 0x000fc400000010ff */
[----:B------:R-:W-:Y:S01]  /*12a80*/  F2FP.BF16.F32.PACK_AB R151, RZ, R151 ;  /* 0x00000097ff97723e */ /* 0x000fe200000010ff */
[----:B------:R-:W-:Y:S01]  /*12a90*/  VIADD R3, R3, UR6 ;  /* 0x0000000603037c36 */ /* 0x000fe20008000000 */
[----:B------:R-:W-:Y:S02]  /*12aa0*/  ISETP.GT.AND P5, PT, R0, 0x1, P2 ;  /* 0x000000010000780c */ /* 0x000fe400017a4270 */
[----:B------:R-:W-:Y:S01]  /*12ab0*/  F2FP.BF16.F32.PACK_AB R24, RZ, R24 ;  /* 0x00000018ff18723e */ /* 0x000fe200000010ff */
[----:B------:R-:W-:Y:S01]  /*12ac0*/  FMUL R25, R25, UR13 ;  /* 0x0000000d19197c20 */ /* 0x000fe20008400000 */
[----:B-1----:R-:W-:Y:S02]  /*12ad0*/  @P4 IMAD.MOV.U32 R4, RZ, RZ, R6 ;  /* 0x000000ffff044224 */ /* 0x002fe400078e0006 */
[----:B------:R-:W-:Y:S01]  /*12ae0*/  @P4 IMAD.MOV.U32 R5, RZ, RZ, R7 ;  /* 0x000000ffff054224 */ /* 0x000fe200078e0007 */
[----:B------:R-:W-:-:S04]  /*12af0*/  ISETP.GT.AND P0, PT, R14, 0xc8, PT ;  /* 0x000000c80e00780c */ /* 0x000fc80003f04270 */
[----:B------:R1:W-:Y:S01]  /*12b00*/  @P4 STG.E.U16 desc[UR14][R4.64+0xf0], R150 ;  /* 0x0000f09604004986 */ /* 0x0003e2000c10150e */
[----:B------:R-:W-:-:S03]  /*12b10*/  F2FP.BF16.F32.PACK_AB R25, RZ, R25 ;  /* 0x00000019ff19723e */ /* 0x000fc600000010ff */
[----:B------:R2:W-:Y:S04]  /*12b20*/  @P1 STG.E.U16 desc[UR14][R6.64+0xf2], R151 ;  /* 0x0000f29706001986 */ /* 0x0005e8000c10150e */
[----:B------:R-:W-:Y:S01]  /*12b30*/  @P3 STG.E.U16 desc[UR14][R2.64], R24 ;  /* 0x0000001802003986 */ /* 0x000fe2000c10150e */
[----:B------:R-:W-:Y:S01]  /*12b40*/  ISETP.GT.AND P3, PT, R0, RZ, P0 ;  /* 0x000000ff0000720c */ /* 0x000fe20000764270 */
[----:B------:R-:W-:Y:S01]  /*12b50*/  FMUL R26, R26, UR13 ;  /* 0x0000000d1a1a7c20 */ /* 0x000fe20008400000 */
[----:B-1----:R-:W-:Y:S01]  /*12b60*/  IADD3 R4, P1, R2, UR9, RZ ;  /* 0x0000000902047c10 */ /* 0x002fe2000ff3e0ff */
[----:B------:R-:W-:Y:S01]  /*12b70*/  @P5 STG.E.U16 desc[UR14][R2.64+0x2], R25 ;  /* 0x0000021902005986 */ /* 0x000fe2000c10150e */
[C---:B------:R-:W-:Y:S02]  /*12b80*/  ISETP.GT.AND P6, PT, R0.reuse, 0x1, P0 ;  /* 0x000000010000780c */ /* 0x040fe400007c4270 */
[----:B------:R-:W-:Y:S01]  /*12b90*/  ISETP.GT.AND P5, PT, R0, 0x8, P2 ;  /* 0x000000080000780c */ /* 0x000fe200017a4270 */
[----:B------:R-:W-:Y:S01]  /*12ba0*/  FMUL R27, R27, UR13 ;  /* 0x0000000d1b1b7c20 */ /* 0x000fe20008400000 */
[----:B------:R-:W-:-:S02]  /*12bb0*/  F2FP.BF16.F32.PACK_AB R26, RZ, R26 ;  /* 0x0000001aff1a723e */ /* 0x000fc400000010ff */
[----:B------:R-:W-:Y:S02]  /*12bc0*/  IADD3.X R5, R3, UR8, RZ, P1, !PT ;  /* 0x0000000803057c10 */ /* 0x000fe40008ffe4ff */
[----:B------:R-:W-:Y:S01]  /*12bd0*/  ISETP.GT.AND P4, PT, R0, 0x9, P2 ;  /* 0x000000090000780c */ /* 0x000fe20001784270 */
[----:B------:R-:W-:Y:S01]  /*12be0*/  FMUL R28, R28, UR13 ;  /* 0x0000000d1c1c7c20 */ /* 0x000fe20008400000 */
[----:B------:R-:W-:Y:S01]  /*12bf0*/  FMUL R29, R29, UR13 ;  /* 0x0000000d1d1d7c20 */ /* 0x000fe20008400000 */
[----:B------:R-:W-:Y:S01]  /*12c00*/  @P3 STG.E.U16 desc[UR14][R4.64], R26 ;  /* 0x0000001a04003986 */ /* 0x000fe2000c10150e */
[----:B------:R-:W-:Y:S02]  /*12c10*/  F2FP.BF16.F32.PACK_AB R27, RZ, R27 ;  /* 0x0000001bff1b723e */ /* 0x000fe400000010ff */
[----:B------:R-:W-:Y:S02]  /*12c20*/  ISETP.GT.AND P3, PT, R0, 0x8, P0 ;  /* 0x000000080000780c */ /* 0x000fe40000764270 */
[----:B------:R-:W-:Y:S01]  /*12c30*/  F2FP.BF16.F32.PACK_AB R28, RZ, R28 ;  /* 0x0000001cff1c723e */ /* 0x000fe200000010ff */
[----:B------:R-:W-:Y:S01]  /*12c40*/  FMUL R30, R30, UR13 ;  /* 0x0000000d1e1e7c20 */ /* 0x000fe20008400000 */
[----:B------:R-:W-:Y:S01]  /*12c50*/  F2FP.BF16.F32.PACK_AB R29, RZ, R29 ;  /* 0x0000001dff1d723e */ /* 0x000fe200000010ff */
[----:B------:R-:W-:Y:S01]  /*12c60*/  @P6 STG.E.U16 desc[UR14][R4.64+0x2], R27 ;  /* 0x0000021b04006986 */ /* 0x000fe2000c10150e */
[----:B------:R-:W-:-:S03]  /*12c70*/  ISETP.GT.AND P6, PT, R0, 0x9, P0 ;  /* 0x000000090000780c */ /* 0x000fc600007c4270 */
[----:B------:R-:W-:Y:S01]  /*12c80*/  @P5 STG.E.U16 desc[UR14][R2.64+0x10], R28 ;  /* 0x0000101c02005986 */ /* 0x000fe2000c10150e */
[C---:B------:R-:W-:Y:S01]  /*12c90*/  ISETP.GT.AND P5, PT, R0.reuse, 0x10, P2 ;  /* 0x000000100000780c */ /* 0x040fe200017a4270 */
[----:B------:R-:W-:Y:S01]  /*12ca0*/  FMUL R31, R31, UR13 ;  /* 0x0000000d1f1f7c20 */ /* 0x000fe20008400000 */
[----:B------:R-:W-:Y:S01]  /*12cb0*/  F2FP.BF16.F32.PACK_AB R30, RZ, R30 ;  /* 0x0000001eff1e723e */ /* 0x000fe200000010ff */
[----:B------:R-:W-:Y:S01]  /*12cc0*/  @P4 STG.E.U16 desc[UR14][R2.64+0x12], R29 ;  /* 0x0000121d02004986 */ /* 0x000fe2000c10150e */
[----:B------:R-:W-:Y:S01]  /*12cd0*/  ISETP.GT.AND P4, PT, R0, 0x11, P2 ;  /* 0x000000110000780c */ /* 0x000fe20001784270 */
[----:B------:R-:W-:Y:S01]  /*12ce0*/  FMUL R32, R32, UR13 ;  /* 0x0000000d20207c20 */ /* 0x000fe20008400000 */
[----:B------:R-:W-:Y:S01]  /*12cf0*/  FMUL R33, R33, UR13 ;  /* 0x0000000d21217c20 */ /* 0x000fe20008400000 */
[----:B------:R-:W-:Y:S01]  /*12d00*/  @P3 STG.E.U16 desc[UR14][R4.64+0x10], R30 ;  /* 0x0000101e04003986 */ /* 0x000fe2000c10150e */
[----:B------:R-:W-:Y:S02]  /*12d10*/  F2FP.BF16.F32.PACK_AB R31, RZ, R31 ;  /* 0x0000001fff1f723e */ /* 0x000fe400000010ff */
[----:B------:R-:W-:-:S02]  /*12d20*/  ISETP.GT.AND P3, PT, R0, 0x10, P0 ;  /* 0x000000100000780c */ /* 0x000fc40000764270 */
[----:B------:R-:W-:Y:S01]  /*12d30*/  F2FP.BF16.F32.PACK_AB R32, RZ, R32 ;  /* 0x00000020ff20723e */ /* 0x000fe200000010ff */
[----:B------:R-:W-:Y:S01]  /*12d40*/  FMUL R34, R34, UR13 ;  /* 0x0000000d22227c20 */ /* 0x000fe20008400000 */
[----:B------:R-:W-:Y:S01]  /*12d50*/  F2FP.BF16.F32.PACK_AB R33, RZ, R33 ;  /* 0x00000021ff21723e */ /* 0x000fe200000010ff */
[----:B------:R-:W-:Y:S01]  /*12d60*/  @P6 STG.E.U16 desc[UR14][R4.64+0x12], R31 ;  /* 0x0000121f04006986 */ /* 0x000fe2000c10150e */
[----:B------:R-:W-:-:S03]  /*12d70*/  ISETP.GT.AND P6, PT, R0, 0x11, P0 ;  /* 0x000000110000780c */ /* 0x000fc600007c4270 */
[----:B------:R-:W-:Y:S01]  /*12d80*/  @P5 STG.E.U16 desc[UR14][R2.64+0x20], R32 ;  /* 0x0000202002005986 */ /* 0x000fe2000c10150e */
[----:B------:R-:W-:-:S03]  /*12d90*/  F2FP.BF16.F32.PACK_AB R34, RZ, R34 ;  /* 0x00000022ff22723e */ /* 0x000fc600000010ff */
[----:B------:R-:W-:Y:S01]  /*12da0*/  @P4 STG.E.U16 desc[UR14][R2.64+0x22], R33 ;  /* 0x0000222102004986 */ /* 0x000fe2000c10150e */
[C---:B------:R-:W-:Y:S01]  /*12db0*/  ISETP.GT.AND P4, PT, R0.reuse, 0x18, P2 ;  /* 0x000000180000780c */ /* 0x040fe20001784270 */
[----:B------:R-:W-:Y:S01]  /*12dc0*/  FMUL R35, R35, UR13 ;  /* 0x0000000d23237c20 */ /* 0x000fe20008400000 */
[----:B------:R-:W-:Y:S01]  /*12dd0*/  ISETP.GT.AND P5, PT, R0, 0x19, P2 ;  /* 0x000000190000780c */ /* 0x000fe200017a4270 */
[----:B------:R-:W-:Y:S01]  /*12de0*/  FMUL R36, R36, UR13 ;  /* 0x0000000d24247c20 */ /* 0x000fe20008400000 */
[----:B------:R-:W-:Y:S01]  /*12df0*/  FMUL R37, R37, UR13 ;  /* 0x0000000d25257c20 */ /* 0x000fe20008400000 */
[----:B------:R-:W-:Y:S01]  /*12e00*/  @P3 STG.E.U16 desc[UR14][R4.64+0x20], R34 ;  /* 0x0000202204003986 */ /* 0x000fe2000c10150e */
[----:B------:R-:W-:Y:S02]  /*12e10*/  ISETP.GT.AND P3, PT, R0, 0x18, P0 ;  /* 0x000000180000780c */ /* 0x000fe40000764270 */
[----:B------:R-:W-:Y:S01]  /*12e20*/  F2FP.BF16.F32.PACK_AB R35, RZ, R35 ;  /* 0x00000023ff23723e */ /* 0x000fe200000010ff */
[----:B------:R-:W-:Y:S01]  /*12e30*/  FMUL R38, R38, UR13 ;  /* 0x0000000d26267c20 */ /* 0x000fe20008400000 */
[----:B------:R-:W-:-:S02]  /*12e40*/  F2FP.BF16.F32.PACK_AB R36, RZ, R36 ;  /* 0x00000024ff24723e */ /* 0x000fc400000010ff */
[----:B------:R-:W-:Y:S01]  /*12e50*/  F2FP.BF16.F32.PACK_AB R37, RZ, R37 ;  /* 0x00000025ff25723e */ /* 0x000fe200000010ff */
[----:B------:R-:W-:Y:S01]  /*12e60*/  @P6 STG.E.U16 desc[UR14][R4.64+0x22], R35 ;  /* 0x0000222304006986 */ /* 0x000fe2000c10150e */
[----:B------:R-:W-:-:S03]  /*12e70*/  F2FP.BF16.F32.PACK_AB R38, RZ, R38 ;  /* 0x00000026ff26723e */ /* 0x000fc600000010ff */
[----:B------:R-:W-:Y:S01]  /*12e80*/  @P4 STG.E.U16 desc[UR14][R2.64+0x30], R36 ;  /* 0x0000302402004986 */ /* 0x000fe2000c10150e */
[C---:B------:R-:W-:Y:S02]  /*12e90*/  ISETP.GT.AND P4, PT, R0.reuse, 0x19, P0 ;  /* 0x000000190000780c */ /* 0x040fe40000784270 */
[C---:B------:R-:W-:Y:S01]  /*12ea0*/  ISETP.GT.AND P6, PT, R0.reuse, 0x20, P2 ;  /* 0x000000200000780c */ /* 0x040fe200017c4270 */
[----:B------:R-:W-:Y:S01]  /*12eb0*/  @P5 STG.E.U16 desc[UR14][R2.64+0x32], R37 ;  /* 0x0000322502005986 */ /* 0x000fe2000c10150e */
[----:B------:R-:W-:Y:S01]  /*12ec0*/  ISETP.GT.AND P5, PT, R0, 0x21, P2 ;  /* 0x000000210000780c */ /* 0x000fe200017a4270 */
[----:B------:R-:W-:Y:S01]  /*12ed0*/  FMUL R39, R39, UR13 ;  /* 0x0000000d27277c20 */ /* 0x000fe20008400000 */
[----:B------:R-:W-:Y:S01]  /*12ee0*/  FMUL R40, R40, UR13 ;  /* 0x0000000d28287c20 */ /* 0x000fe20008400000 */
[----:B------:R-:W-:Y:S01]  /*12ef0*/  FMUL R41, R41, UR13 ;  /* 0x0000000d29297c20 */ /* 0x000fe20008400000 */
[----:B------:R-:W-:Y:S01]  /*12f00*/  @P3 STG.E.U16 desc[UR14][R4.64+0x30], R38 ;  /* 0x0000302604003986 */ /* 0x000fe2000c10150e */
[----:B------:R-:W-:Y:S01]  /*12f10*/  ISETP.GT.AND P3, PT, R0, 0x20, P0 ;  /* 0x000000200000780c */ /* 0x000fe20000764270 */
[----:B------:R-:W-:Y:S01]  /*12f20*/  FMUL R42, R42, UR13 ;  /* 0x0000000d2a2a7c20 */ /* 0x000fe20008400000 */
[----:B------:R-:W-:-:S02]  /*12f30*/  F2FP.BF16.F32.PACK_AB R39, RZ, R39 ;  /* 0x00000027ff27723e */ /* 0x000fc400000010ff */
[----:B------:R-:W-:Y:S02]  /*12f40*/  F2FP.BF16.F32.PACK_AB R40, RZ, R40 ;  /* 0x00000028ff28723e */ /* 0x000fe400000010ff */
[----:B------:R-:W-:Y:S01]  /*12f50*/  F2FP.BF16.F32.PACK_AB R41, RZ, R41 ;  /* 0x00000029ff29723e */ /* 0x000fe200000010ff */
[----:B------:R-:W-:Y:S01]  /*12f60*/  @P4 STG.E.U16 desc[UR14][R4.64+0x32], R39 ;  /* 0x0000322704004986 */ /* 0x000fe2000c10150e */
[----:B------:R-:W-:Y:S02]  /*12f70*/  F2FP.BF16.F32.PACK_AB R42, RZ, R42 ;  /* 0x0000002aff2a723e */ /* 0x000fe400000010ff */
        /* <DEDUP_REMOVED lines=31> */
[----:B------:R-:W-:-:S03]  /*13170*/  F2FP.BF16.F32.PACK_AB R50, RZ, R50 ;  /* 0x00000032ff32723e */ /* 0x000fc600000010ff */
[----:B------:R-:W-:Y:S01]  /*13180*/  @P6 STG.E.U16 desc[UR14][R2.64+0x60], R48 ;  /* 0x0000603002006986 */ /* 0x000fe2000c10150e */
[----:B--2---:R-:W-:-:S03]  /*13190*/  IADD3.X R7, R3, UR8, RZ, P1, !PT ;  /* 0x0000000803077c10 */ /* 0x004fc60008ffe4ff */
[----:B------:R-:W-:Y:S01]  /*131a0*/  @P5 STG.E.U16 desc[UR14][R2.64+0x62], R49 ;  /* 0x0000623102005986 */ /* 0x000fe2000c10150e */
[C---:B------:R-:W-:Y:S02]  /*131b0*/  ISETP.GT.AND P5, PT, R0.reuse, 0x31, P0 ;  /* 0x000000310000780c */ /* 0x040fe400007a4270 */
[C---:B------:R-:W-:Y:S01]  /*131c0*/  ISETP.GT.AND P1, PT, R0.reuse, 0x38, P0 ;  /* 0x000000380000780c */ /* 0x040fe20000724270 */
[----:B------:R1:W-:Y:S01]  /*131d0*/  @P3 STG.E.U16 desc[UR14][R4.64+0x60], R50 ;  /* 0x0000603204003986 */ /* 0x0003e2000c10150e */
[C---:B------:R-:W-:Y:S02]  /*131e0*/  ISETP.GT.AND P3, PT, R0.reuse, 0x39, P0 ;  /* 0x000000390000780c */ /* 0x040fe40000764270 */
[C---:B------:R-:W-:Y:S01]  /*131f0*/  ISETP.GT.AND P6, PT, R0.reuse, 0x38, P2 ;  /* 0x000000380000780c */ /* 0x040fe200017c4270 */
[----:B------:R-:W-:Y:S01]  /*13200*/  FMUL R51, R51, UR13 ;  /* 0x0000000d33337c20 */ /* 0x000fe20008400000 */
[----:B------:R-:W-:Y:S01]  /*13210*/  ISETP.GT.AND P4, PT, R0, 0x39, P2 ;  /* 0x000000390000780c */ /* 0x000fe20001784270 */
[----:B------:R-:W-:Y:S01]  /*13220*/  FMUL R52, R52, UR13 ;  /* 0x0000000d34347c20 */ /* 0x000fe20008400000 */
[----:B------:R-:W-:Y:S01]  /*13230*/  FMUL R53, R53, UR13 ;  /* 0x0000000d35357c20 */ /* 0x000fe20008400000 */
[----:B------:R-:W-:Y:S01]  /*13240*/  FMUL R54, R54, UR13 ;  /* 0x0000000d36367c20 */ /* 0x000fe20008400000 */
[----:B------:R-:W-:Y:S01]  /*13250*/  FMUL R55, R55, UR13 ;  /* 0x0000000d37377c20 */ /* 0x000fe20008400000 */
[----:B------:R-:W-:Y:S01]  /*13260*/  F2FP.BF16.F32.PACK_AB R51, RZ, R51 ;  /* 0x00000033ff33723e */ /* 0x000fe200000010ff */
[----:B------:R-:W-:Y:S01]  /*13270*/  @P5 IMAD.MOV.U32 R6, RZ, RZ, R4 ;  /* 0x000000ffff065224 */ /* 0x000fe200078e0004 */
[----:B------:R-:W-:Y:S01]  /*13280*/  F2FP.BF16.F32.PACK_AB R52, RZ, R52 ;  /* 0x00000034ff34723e */ /* 0x000fe200000010ff */
[C---:B-1----:R-:W-:Y:S01]  /*13290*/  VIADD R4, R2.reuse, UR9 ;  /* 0x0000000902047c36 */ /* 0x042fe20008000000 */
[----:B------:R-:W-:Y:S01]  /*132a0*/  F2FP.BF16.F32.PACK_AB R53, RZ, R53 ;  /* 0x00000035ff35723e */ /* 0x000fe200000010ff */
[--C-:B------:R-:W-:Y:S01]  /*132b0*/  @P1 IMAD.MOV.U32 R5, RZ, RZ, R7.reuse ;  /* 0x000000ffff051224 */ /* 0x100fe200078e0007 */
[----:B------:R-:W-:Y:S01]  /*132c0*/  F2FP.BF16.F32.PACK_AB R54, RZ, R54 ;  /* 0x00000036ff36723e */ /* 0x000fe200000010ff */
[----:B------:R-:W-:Y:S01]  /*132d0*/  VIADD R8, R2, UR9 ;  /* 0x0000000902087c36 */ /* 0x000fe20008000000 */
[----:B------:R-:W-:Y:S01]  /*132e0*/  F2FP.BF16.F32.PACK_AB R55, RZ, R55 ;  /* 0x00000037ff37723e */ /* 0x000fe200000010ff */
[----:B------:R-:W-:Y:S01]  /*132f0*/  @P3 IMAD.MOV.U32 R9, RZ, RZ, R7 ;  /* 0x000000ffff093224 */ /* 0x000fe200078e0007 */
[----:B------:R-:W-:Y:S04]  /*13300*/  @P5 STG.E.U16 desc[UR14][R6.64+0x62], R51 ;  /* 0x0000623306005986 */ /* 0x000fe8000c10150e */
[----:B------:R-:W-:Y:S04]  /*13310*/  @P6 STG.E.U16 desc[UR14][R2.64+0x70], R52 ;  /* 0x0000703402006986 */ /* 0x000fe8000c10150e */
[----:B------:R-:W-:Y:S04]  /*13320*/  @P4 STG.E.U16 desc[UR14][R2.64+0x72], R53 ;  /* 0x0000723502004986 */ /* 0x000fe8000c10150e */
[----:B------:R1:W-:Y:S01]  /*13330*/  @P1 STG.E.U16 desc[UR14][R4.64+0x70], R54 ;  /* 0x0000703604001986 */ /* 0x0003e2000c10150e */
[----:B------:R-:W-:-:S03]  /*13340*/  ISETP.GT.AND P1, PT, R0, 0x40, P0 ;  /* 0x000000400000780c */ /* 0x000fc60000724270 */
[----:B------:R2:W-:Y:S01]  /*13350*/  @P3 STG.E.U16 desc[UR14][R8.64+0x72], R55 ;  /* 0x0000723708003986 */ /* 0x0005e2000c10150e */
[C---:B------:R-:W-:Y:S02]  /*13360*/  ISETP.GT.AND P3, PT, R0.reuse, 0x41, P0 ;  /* 0x000000410000780c */ /* 0x040fe40000764270 */
[C---:B------:R-:W-:Y:S02]  /*13370*/  ISETP.GT.AND P4, PT, R0.reuse, 0x40, P2 ;  /* 0x000000400000780c */ /* 0x040fe40001784270 */
[----:B------:R-:W-:Y:S01]  /*13380*/  ISETP.GT.AND P5, PT, R0, 0x41, P2 ;  /* 0x000000410000780c */ /* 0x000fe200017a4270 */
[----:B------:R-:W-:Y:S01]  /*13390*/  FMUL R56, R56, UR13 ;  /* 0x0000000d38387c20 */ /* 0x000fe20008400000 */
[----:B------:R-:W-:Y:S01]  /*133a0*/  FMUL R57, R57, UR13 ;  /* 0x0000000d39397c20 */ /* 0x000fe20008400000 */
[----:B------:R-:W-:Y:S01]  /*133b0*/  FMUL R58, R58, UR13 ;  /* 0x0000000d3a3a7c20 */ /* 0x000fe20008400000 */
[----:B------:R-:W-:Y:S02]  /*133c0*/  FMUL R59, R59, UR13 ;  /* 0x0000000d3b3b7c20 */ /* 0x000fe40008400000 */
[----:B------:R-:W-:Y:S01]  /*133d0*/  F2FP.BF16.F32.PACK_AB R56, RZ, R56 ;  /* 0x00000038ff38723e */ /* 0x000fe200000010ff */
[--C-:B-1----:R-:W-:Y:S01]  /*133e0*/  @P1 IMAD.MOV.U32 R5, RZ, RZ, R7.reuse ;  /* 0x000000ffff051224 */ /* 0x102fe200078e0007 */
[----:B------:R-:W-:Y:S01]  /*133f0*/  F2FP.BF16.F32.PACK_AB R57, RZ, R57 ;  /* 0x00000039ff39723e */ /* 0x000fe200000010ff */
[----:B--2---:R-:W-:Y:S01]  /*13400*/  @P3 IMAD.MOV.U32 R9, RZ, RZ, R7 ;  /* 0x000000ffff093224 */ /* 0x004fe200078e0007 */
[----:B------:R-:W-:-:S02]  /*13410*/  F2FP.BF16.F32.PACK_AB R58, RZ, R58 ;  /* 0x0000003aff3a723e */ /* 0x000fc400000010ff */
[----:B------:R-:W-:Y:S01]  /*13420*/  F2FP.BF16.F32.PACK_AB R59, RZ, R59 ;  /* 0x0000003bff3b723e */ /* 0x000fe200000010ff */
        /* <DEDUP_REMOVED lines=13> */
[----:B-1----:R-:W-:Y:S01]  /*13500*/  @P1 IMAD.MOV.U32 R5, RZ, RZ, R7 ;  /* 0x000000ffff051224 */ /* 0x002fe200078e0007 */
[----:B------:R-:W-:-:S02]  /*13510*/  F2FP.BF16.F32.PACK_AB R61, RZ, R61 ;  /* 0x0000003dff3d723e */ /* 0x000fc400000010ff */
[----:B------:R-:W-:Y:S02]  /*13520*/  F2FP.BF16.F32.PACK_AB R62, RZ, R62 ;  /* 0x0000003eff3e723e */ /* 0x000fe400000010ff */
[----:B------:R-:W-:Y:S02]  /*13530*/  F2FP.BF16.F32.PACK_AB R63, RZ, R63 ;  /* 0x0000003fff3f723e */ /* 0x000fe400000010ff */
[----:B--2---:R-:W-:Y:S01]  /*13540*/  @P3 MOV R9, R7 ;  /* 0x0000000700093202 */ /* 0x004fe20000000f00 */
[----:B------:R-:W-:Y:S01]  /*13550*/  @P4 STG.E.U16 desc[UR14][R2.64+0x90], R60 ;  /* 0x0000903c02004986 */ /* 0x000fe2000c10150e */
[----:B------:R-:W-:-:S03]  /*13560*/  ISETP.GT.AND P4, PT, R0, 0x50, P2 ;  /* 0x000000500000780c */ /* 0x000fc60001784270 */
[----:B------:R-:W-:Y:S01]  /*13570*/  @P5 STG.E.U16 desc[UR14][R2.64+0x92], R61 ;  /* 0x0000923d02005986 */ /* 0x000fe2000c10150e */
[----:B------:R-:W-:-:S03]  /*13580*/  FMUL R64, R64, UR13 ;  /* 0x0000000d40407c20 */ /* 0x000fc60008400000 */
[----:B------:R1:W-:Y:S01]  /*13590*/  @P1 STG.E.U16 desc[UR14][R4.64+0x90], R62 ;  /* 0x0000903e04001986 */ /* 0x0003e2000c10150e */
[----:B------:R-:W-:-:S03]  /*135a0*/  ISETP.GT.AND P1, PT, R0, 0x50, P0 ;  /* 0x000000500000780c */ /* 0x000fc60000724270 */
[----:B------:R2:W-:Y:S01]  /*135b0*/  @P3 STG.E.U16 desc[UR14][R8.64+0x92], R63 ;  /* 0x0000923f08003986 */ /* 0x0005e2000c10150e */
        /* <DEDUP_REMOVED lines=8> */
[----:B------:R-:W-:Y:S01]  /*13640*/  ISETP.GT.AND P4, PT, R0, 0x58, P2 ;  /* 0x000000580000780c */ /* 0x000fe20001784270 */
[--C-:B-1----:R-:W-:Y:S01]  /*13650*/  @P1 IMAD.MOV.U32 R5, RZ, RZ, R7.reuse ;  /* 0x000000ffff051224 */ /* 0x102fe200078e0007 */
[----:B------:R-:W-:Y:S01]  /*13660*/  F2FP.BF16.F32.PACK_AB R66, RZ, R66 ;  /* 0x00000042ff42723e */ /* 0x000fe200000010ff */
[----:B--2---:R-:W-:Y:S01]  /*13670*/  @P3 IMAD.MOV.U32 R9, RZ, RZ, R7 ;  /* 0x000000ffff093224 */ /* 0x004fe200078e0007 */
[----:B------:R-:W-:Y:S01]  /*13680*/  F2FP.BF16.F32.PACK_AB R67, RZ, R67 ;  /* 0x00000043ff43723e */ /* 0x000fe200000010ff */
[----:B------:R-:W-:Y:S01]  /*13690*/  FMUL R68, R68, UR13 ;  /* 0x0000000d44447c20 */ /* 0x000fe20008400000 */
[----:B------:R-:W-:Y:S04]  /*136a0*/  @P5 STG.E.U16 desc[UR14][R2.64+0xa2], R65 ;  /* 0x0000a24102005986 */ /* 0x000fe8000c10150e */
[----:B------:R1:W-:Y:S01]  /*136b0*/  @P1 STG.E.U16 desc[UR14][R4.64+0xa0], R66 ;  /* 0x0000a04204001986 */ /* 0x0003e2000c10150e */
[----:B------:R-:W-:-:S02]  /*136c0*/  ISETP.GT.AND P1, PT, R0, 0x58, P0 ;  /* 0x000000580000780c */ /* 0x000fc40000724270 */
[----:B------:R-:W-:Y:S01]  /*136d0*/  F2FP.BF16.F32.PACK_AB R68, RZ, R68 ;  /* 0x00000044ff44723e */ /* 0x000fe200000010ff */
[----:B------:R2:W-:Y:S01]  /*136e0*/  @P3 STG.E.U16 desc[UR14][R8.64+0xa2], R67 ;  /* 0x0000a24308003986 */ /* 0x0005e2000c10150e */
[C---:B------:R-:W-:Y:S02]  /*136f0*/  ISETP.GT.AND P3, PT, R0.reuse, 0x59, P0 ;  /* 0x000000590000780c */ /* 0x040fe40000764270 */
[C---:B------:R-:W-:Y:S01]  /*13700*/  ISETP.GT.AND P5, PT, R0.reuse, 0x59, P2 ;  /* 0x000000590000780c */ /* 0x040fe200017a4270 */
[----:B------:R-:W-:Y:S01]  /*13710*/  FMUL R69, R69, UR13 ;  /* 0x0000000d45457c20 */ /* 0x000fe20008400000 */
[----:B------:R-:W-:Y:S01]  /*13720*/  @P4 STG.E.U16 desc[UR14][R2.64+0xb0], R68 ;  /* 0x0000b04402004986 */ /* 0x000fe2000c10150e */
[----:B------:R-:W-:Y:S01]  /*13730*/  ISETP.GT.AND P4, PT, R0, 0x60, P2 ;  /* 0x000000600000780c */ /* 0x000fe20001784270 */
[----:B------:R-:W-:Y:S01]  /*13740*/  FMUL R70, R70, UR13 ;  /* 0x0000000d46467c20 */ /* 0x000fe20008400000 */
[----:B------:R-:W-:Y:S01]  /*13750*/  FMUL R71, R71, UR13 ;  /* 0x0000000d47477c20 */ /* 0x000fe20008400000 */
[----:B------:R-:W-:Y:S01]  /*13760*/  FMUL R72, R72, UR13 ;  /* 0x0000000d48487c20 */ /* 0x000fe20008400000 */
[----:B------:R-:W-:Y:S01]  /*13770*/  F2FP.BF16.F32.PACK_AB R69, RZ, R69 ;  /* 0x00000045ff45723e */ /* 0x000fe200000010ff */
[----:B-1----:R-:W-:Y:S01]  /*13780*/  @P1 IMAD.MOV.U32 R5, RZ, RZ, R7 ;  /* 0x000000ffff051224 */ /* 0x002fe200078e0007 */
[----:B------:R-:W-:-:S02]  /*13790*/  F2FP.BF16.F32.PACK_AB R70, RZ, R70 ;  /* 0x00000046ff46723e */ /* 0x000fc400000010ff */
[----:B------:R-:W-:Y:S01]  /*137a0*/  F2FP.BF16.F32.PACK_AB R71, RZ, R71 ;  /* 0x00000047ff47723e */ /* 0x000fe200000010ff */
[----:B--2---:R-:W-:Y:S01]  /*137b0*/  @P3 IMAD.MOV.U32 R9, RZ, RZ, R7 ;  /* 0x000000ffff093224 */ /* 0x004fe200078e0007 */
[----:B------:R-:W-:Y:S01]  /*137c0*/  F2FP.BF16.F32.PACK_AB R72, RZ, R72 ;  /* 0x00000048ff48723e */ /* 0x000fe200000010ff */
[----:B------:R-:W-:Y:S01]  /*137d0*/  @P5 STG.E.U16 desc[UR14][R2.64+0xb2], R69 ;  /* 0x0000b24502005986 */ /* 0x000fe2000c10150e */
[C---:B------:R-:W-:Y:S01]  /*137e0*/  ISETP.GT.AND P5, PT, R0.reuse, 0x61, P2 ;  /* 0x000000610000780c */ /* 0x040fe200017a4270 */
[----:B------:R-:W-:Y:S02]  /*137f0*/  FMUL R73, R73, UR13 ;  /* 0x0000000d49497c20 */ /* 0x000fe40008400000 */
[----:B------:R1:W-:Y:S04]  /*13800*/  @P1 STG.E.U16 desc[UR14][R4.64+0xb0], R70 ;  /* 0x0000b04604001986 */ /* 0x0003e8000c10150e */
[----:B------:R2:W-:Y:S01]  /*13810*/  @P3 STG.E.U16 desc[UR14][R8.64+0xb2], R71 ;  /* 0x0000b24708003986 */ /* 0x0005e2000c10150e */
[----:B------:R-:W-:-:S03]  /*13820*/  ISETP.GT.AND P3, PT, R0, 0x60, P0 ;  /* 0x000000600000780c */ /* 0x000fc60000764270 */
[----:B------:R-:W-:Y:S01]  /*13830*/  @P4 STG.E.U16 desc[UR14][R2.64+0xc0], R72 ;  /* 0x0000c04802004986 */ /* 0x000fe2000c10150e */
[----:B------:R-:W-:Y:S02]  /*13840*/  ISETP.GT.AND P4, PT, R0, 0x61, P0 ;  /* 0x000000610000780c */ /* 0x000fe40000784270 */
[----:B------:R-:W-:Y:S01]  /*13850*/  F2FP.BF16.F32.PACK_AB R73, RZ, R73 ;  /* 0x00000049ff49723e */ /* 0x000fe200000010ff */
[----:B------:R-:W-:Y:S01]  /*13860*/  FMUL R74, R74, UR13 ;  /* 0x0000000d4a4a7c20 */ /* 0x000fe20008400000 */
[----:B------:R-:W-:Y:S01]  /*13870*/  FMUL R75, R75, UR13 ;  /* 0x0000000d4b4b7c20 */ /* 0x000fe20008400000 */
[C---:B------:R-:W-:Y:S02]  /*13880*/  ISETP.GT.AND P1, PT, R0.reuse, 0x69, P2 ;  /* 0x000000690000780c */ /* 0x040fe40001724270 */
[----:B------:R-:W-:Y:S01]  /*13890*/  @P5 STG.E.U16 desc[UR14][R2.64+0xc2], R73 ;  /* 0x0000c24902005986 */ /* 0x000fe2000c10150e */
[----:B------:R-:W-:Y:S01]  /*138a0*/  ISETP.GT.AND P5, PT, R0, 0x68, P2 ;  /* 0x000000680000780c */ /* 0x000fe200017a4270 */
[--C-:B-1----:R-:W-:Y:S01]  /*138b0*/  @P3 IMAD.MOV.U32 R5, RZ, RZ, R7.reuse ;  /* 0x000000ffff053224 */ /* 0x102fe200078e0007 */
[----:B------:R-:W-:Y:S01]  /*138c0*/  F2FP.BF16.F32.PACK_AB R74, RZ, R74 ;  /* 0x0000004aff4a723e */ /* 0x000fe200000010ff */
[----:B------:R-:W-:Y:S01]  /*138d0*/  FMUL R76, R76, UR13 ;  /* 0x0000000d4c4c7c20 */ /* 0x000fe20008400000 */
[----:B------:R-:W-:Y:S01]  /*138e0*/  F2FP.BF16.F32.PACK_AB R75, RZ, R75 ;  /* 0x0000004bff4b723e */ /* 0x000fe200000010ff */
[----:B--2---:R-:W-:-:S02]  /*138f0*/  @P4 IMAD.MOV.U32 R9, RZ, RZ, R7 ;  /* 0x000000ffff094224 */ /* 0x004fc400078e0007 */
[----:B------:R-:W-:Y:S01]  /*13900*/  FMUL R77, R77, UR13 ;  /* 0x0000000d4d4d7c20 */ /* 0x000fe20008400000 */
[----:B------:R1:W-:Y:S01]  /*13910*/  @P3 STG.E.U16 desc[UR14][R4.64+0xc0], R74 ;  /* 0x0000c04a04003986 */ /* 0x0003e2000c10150e */
[----:B------:R-:W-:Y:S02]  /*13920*/  F2FP.BF16.F32.PACK_AB R76, RZ, R76 ;  /* 0x0000004cff4c723e */ /* 0x000fe400000010ff */
[C---:B------:R-:W-:Y:S01]  /*13930*/  ISETP.GT.AND P3, PT, R0.reuse, 0x68, P0 ;  /* 0x000000680000780c */ /* 0x040fe20000764270 */
[----:B------:R2:W-:Y:S01]  /*13940*/  @P4 STG.E.U16 desc[UR14][R8.64+0xc2], R75 ;  /* 0x0000c24b08004986 */ /* 0x0005e2000c10150e */
[----:B------:R-:W-:Y:S02]  /*13950*/  F2FP.BF16.F32.PACK_AB R77, RZ, R77 ;  /* 0x0000004dff4d723e */ /* 0x000fe400000010ff */
[----:B------:R-:W-:Y:S01]  /*13960*/  ISETP.GT.AND P4, PT, R0, 0x69, P0 ;  /* 0x000000690000780c */ /* 0x000fe20000784270 */
[----:B------:R-:W-:Y:S01]  /*13970*/  @P5 STG.E.U16 desc[UR14][R2.64+0xd0], R76 ;  /* 0x0000d04c02005986 */ /* 0x000fe2000c10150e */
[----:B------:R-:W-:-:S03]  /*13980*/  FMUL R78, R78, UR13 ;  /* 0x0000000d4e4e7c20 */ /* 0x000fc60008400000 */
[----:B------:R-:W-:Y:S01]  /*13990*/  @P1 STG.E.U16 desc[UR14][R2.64+0xd2], R77 ;  /* 0x0000d24d02001986 */ /* 0x000fe2000c10150e */
[----:B------:R-:W-:Y:S01]  /*139a0*/  ISETP.GT.AND P1, PT, R0, 0x70, P2 ;  /* 0x000000700000780c */ /* 0x000fe20001724270 */
[----:B------:R-:W-:Y:S01]  /*139b0*/  FMUL R79, R79, UR13 ;  /* 0x0000000d4f4f7c20 */ /* 0x000fe20008400000 */
[----:B------:R-:W-:Y:S01]  /*139c0*/  FMUL R80, R80, UR13 ;  /* 0x0000000d50507c20 */ /* 0x000fe20008400000 */
[----:B------:R-:W-:Y:S01]  /*139d0*/  F2FP.BF16.F32.PACK_AB R78, RZ, R78 ;  /* 0x0000004eff4e723e */ /* 0x000fe200000010ff */
[--C-:B-1----:R-:W-:Y:S02]  /*139e0*/  @P3 IMAD.MOV.U32 R5, RZ, RZ, R7.reuse ;  /* 0x000000ffff053224 */ /* 0x102fe400078e0007 */
[----:B------:R-:W-:Y:S01]  /*139f0*/  F2FP.BF16.F32.PACK_AB R79, RZ, R79 ;  /* 0x0000004fff4f723e */ /* 0x000fe200000010ff */
[----:B--2---:R-:W-:Y:S01]  /*13a00*/  @P4 IMAD.MOV.U32 R9, RZ, RZ, R7 ;  /* 0x000000ffff094224 */ /* 0x004fe200078e0007 */
[----:B------:R-:W-:Y:S01]  /*13a10*/  F2FP.BF16.F32.PACK_AB R80, RZ, R80 ;  /* 0x00000050ff50723e */ /* 0x000fe200000010ff */
[----:B------:R1:W-:Y:S01]  /*13a20*/  @P3 STG.E.U16 desc[UR14][R4.64+0xd0], R78 ;  /* 0x0000d04e04003986 */ /* 0x0003e2000c10150e */
[----:B------:R-:W-:-:S02]  /*13a30*/  ISETP.GT.AND P6, PT, R0, 0x70, P0 ;  /* 0x000000700000780c */ /* 0x000fc400007c4270 */
[C---:B------:R-:W-:Y:S01]  /*13a40*/  ISETP.GT.AND P5, PT, R0.reuse, 0x71, P0 ;  /* 0x000000710000780c */ /* 0x040fe200007a4270 */
        /* <DEDUP_REMOVED lines=9> */
[----:B------:R-:W-:Y:S01]  /*13ae0*/  FMUL R84, R84, UR13 ;  /* 0x0000000d54547c20 */ /* 0x000fe20008400000 */
[----:B------:R-:W-:Y:S01]  /*13af0*/  ISETP.GT.AND P0, PT, R0, 0x79, P0 ;  /* 0x000000790000780c */ /* 0x000fe20000704270 */
[----:B------:R-:W-:Y:S01]  /*13b00*/  FMUL R85, R85, UR13 ;  /* 0x0000000d55557c20 */ /* 0x000fe20008400000 */
[----:B------:R-:W-:Y:S01]  /*13b10*/  FMUL R86, R86, UR13 ;  /* 0x0000000d56567c20 */ /* 0x000fe20008400000 */
[----:B------:R-:W-:Y:S01]  /*13b20*/  F2FP.BF16.F32.PACK_AB R81, RZ, R81 ;  /* 0x00000051ff51723e */ /* 0x000fe200000010ff */
[--C-:B-1----:R-:W-:Y:S01]  /*13b30*/  @P6 IMAD.MOV.U32 R5, RZ, RZ, R7.reuse ;  /* 0x000000ffff056224 */ /* 0x102fe200078e0007 */
[----:B------:R-:W-:Y:S01]  /*13b40*/  F2FP.BF16.F32.PACK_AB R82, RZ, R82 ;  /* 0x00000052ff52723e */ /* 0x000fe200000010ff */
[----:B--2---:R-:W-:Y:S01]  /*13b50*/  @P5 IMAD.MOV.U32 R9, RZ, RZ, R7 ;  /* 0x000000ffff095224 */ /* 0x004fe200078e0007 */
[----:B------:R-:W-:Y:S01]  /*13b60*/  F2FP.BF16.F32.PACK_AB R83, RZ, R83 ;  /* 0x00000053ff53723e */ /* 0x000fe200000010ff */
[--C-:B------:R-:W-:Y:S01]  /*13b70*/  @P3 IMAD.MOV.U32 R10, RZ, RZ, R2.reuse ;  /* 0x000000ffff0a3224 */ /* 0x100fe200078e0002 */
[----:B------:R-:W-:Y:S01]  /*13b80*/  F2FP.BF16.F32.PACK_AB R84, RZ, R84 ;  /* 0x00000054ff54723e */ /* 0x000fe200000010ff */
[--C-:B------:R-:W-:Y:S01]  /*13b90*/  @P3 IMAD.MOV.U32 R11, RZ, RZ, R3.reuse ;  /* 0x000000ffff0b3224 */ /* 0x100fe200078e0003 */
[----:B------:R-:W-:Y:S01]  /*13ba0*/  F2FP.BF16.F32.PACK_AB R85, RZ, R85 ;  /* 0x00000055ff55723e */ /* 0x000fe200000010ff */
[----:B------:R-:W-:Y:S01]  /*13bb0*/  @P2 IMAD.MOV.U32 R12, RZ, RZ, R2 ;  /* 0x000000ffff0c2224 */ /* 0x000fe200078e0002 */
[----:B------:R3:W-:Y:S01]  /*13bc0*/  @P1 STG.E.U16 desc[UR14][R2.64+0xe2], R81 ;  /* 0x0000e25102001986 */ /* 0x0007e2000c10150e */
[----:B------:R-:W-:Y:S01]  /*13bd0*/  @P2 IMAD.MOV.U32 R13, RZ, RZ, R3 ;  /* 0x000000ffff0d2224 */ /* 0x000fe200078e0003 */
[----:B------:R-:W-:Y:S01]  /*13be0*/  F2FP.BF16.F32.PACK_AB R86, RZ, R86 ;  /* 0x00000056ff56723e */ /* 0x000fe200000010ff */
[C---:B------:R-:W-:Y:S01]  /*13bf0*/  VIADD R14, R2.reuse, UR9 ;  /* 0x00000009020e7c36 */ /* 0x040fe20008000000 */
[----:B------:R-:W-:Y:S01]  /*13c00*/  @P4 MOV R15, R7 ;  /* 0x00000007000f4202 */ /* 0x000fe20000000f00 */
[----:B------:R3:W-:Y:S01]  /*13c10*/  @P6 STG.E.U16 desc[UR14][R4.64+0xe0], R82 ;  /* 0x0000e05204006986 */ /* 0x0007e2000c10150e */
[----:B------:R-:W-:-:S03]  /*13c20*/  VIADD R16, R2, UR9 ;  /* 0x0000000902107c36 */ /* 0x000fc60008000000 */
[----:B------:R3:W-:Y:S04]  /*13c30*/  @P5 STG.E.U16 desc[UR14][R8.64+0xe2], R83 ;  /* 0x0000e25308005986 */ /* 0x0007e8000c10150e */
[----:B------:R3:W-:Y:S04]  /*13c40*/  @P3 STG.E.U16 desc[UR14][R10.64+0xf0], R84 ;  /* 0x0000f0540a003986 */ /* 0x0007e8000c10150e */
[----:B------:R3:W-:Y:S01]  /*13c50*/  @P2 STG.E.U16 desc[UR14][R12.64+0xf2], R85 ;  /* 0x0000f2550c002986 */ /* 0x0007e2000c10150e */
[----:B------:R-:W-:-:S03]  /*13c60*/  FMUL R87, R87, UR13 ;  /* 0x0000000d57577c20 */ /* 0x000fc60008400000 */
[----:B------:R3:W-:Y:S01]  /*13c70*/  @P4 STG.E.U16 desc[UR14][R14.64+0xf0], R86 ;  /* 0x0000f0560e004986 */ /* 0x0007e2000c10150e */
[----:B------:R-:W-:Y:S05]  /*13c80*/  @!P0 EXIT ;  /* 0x000000000000894d */ /* 0x000fea0003800000 */
[----:B------:R-:W-:Y:S01]  /*13c90*/  F2FP.BF16.F32.PACK_AB R87, RZ, R87 ;  /* 0x00000057ff57723e */ /* 0x000fe200000010ff */
[----:B------:R-:W-:-:S05]  /*13ca0*/  IMAD.MOV.U32 R17, RZ, RZ, R7 ;  /* 0x000000ffff117224 */ /* 0x000fca00078e0007 */
[----:B------:R-:W-:Y:S01]  /*13cb0*/  STG.E.U16 desc[UR14][R16.64+0xf2], R87 ;  /* 0x0000f25710007986 */ /* 0x000fe2000c10150e */
[----:B------:R-:W-:Y:S05]  /*13cc0*/  EXIT ;  /* 0x000000000000794d */ /* 0x000fea0003800000 */
.L_x_14:
[----:B------:R-:W-:-:S13]  /*13cd0*/  ISETP.NE.AND P0, PT, RZ, UR7, PT ;  /* 0x00000007ff007c0c */ /* 0x000fda000bf05270 */
[----:B------:R-:W-:Y:S05]  /*13ce0*/  @P0 EXIT ;  /* 0x000000000000094d */ /* 0x000fea0003800000 */
[----:B------:R-:W-:-:S13]  /*13cf0*/  ELECT P0, URZ, PT ;  /* 0x00000000003f782f */ /* 0x000fda0003800000 */
[----:B------:R-:W-:Y:S05]  /*13d00*/  @!P0 BRA `(.L_x_531) ;  /* 0x0000000400ec8947 */ /* 0x000fea0003800000 */
[----:B------:R-:W-:-:S06]  /*13d10*/  UISETP.GE.AND UP0, UPT, UR5, 0x1, UPT ;  /* 0x000000010500788c */ /* 0x000fcc000bf06270 */
[----:B------:R-:W-:-:S13]  /*13d20*/  PLOP3.LUT P0, PT, PT, PT, UP0, 0x80, 0x0 ;  /* 0x000000000000781c */ /* 0x000fda0003f0f008 */
[----:B------:R-:W-:Y:S05]  /*13d30*/  @!P0 BRA `(.L_x_531) ;  /* 0x0000000400e08947 */ /* 0x000fea0003800000 */
[----:B------:R-:W0:Y:S01]  /*13d40*/  S2R R2, SR_CgaCtaId ;  /* 0x0000000000027919 */ /* 0x000e220000008800 */
[----:B------:R-:W-:Y:S01]  /*13d50*/  UIMAD UR7, UR32, UR33, URZ ;  /* 0x00000021200772a4 */ /* 0x000fe2000f8e023f */
[----:B------:R-:W-:Y:S01]  /*13d60*/  IMAD.SHL.U32 R16, R4, 0x100, RZ ;  /* 0x0000010004107824 */ /* 0x000fe200078e00ff */
[----:B------:R-:W-:Y:S01]  /*13d70*/  ULDC UR8, c[0x0][0x384] ;  /* 0x0000e10000087ab9 */ /* 0x000fe20000000800 */
[----:B------:R-:W-:Y:S01]  /*13d80*/  LOP3.LUT P0, RZ, R9, 0x1f, RZ, 0xc0, !PT ;  /* 0x0000001f09ff7812 */ /* 0x000fe2000780c0ff */
[----:B------:R-:W-:Y:S01]  /*13d90*/  UIMAD UR7, UR4, UR7, 0x1 ;  /* 0x00000001040774a4 */ /* 0x000fe2000f8e0207 */
[----:B------:R-:W-:Y:S01]  /*13da0*/  IMAD.U32 R3, RZ, RZ, UR6 ;  /* 0x00000006ff037e24 */ /* 0x000fe2000f8e00ff */
[----:B------:R-:W-:Y:S01]  /*13db0*/  ULDC UR9, c[0x0][0x388] ;  /* 0x0000e20000097ab9 */ /* 0x000fe20000000800 */
[----:B------:R-:W-:Y:S01]  /*13dc0*/  IMAD.HI.U32 R4, R16, UR8, RZ ;  /* 0x0000000810047c27 */ /* 0x000fe2000f8e00ff */
[----:B------:R-:W-:Y:S02]  /*13dd0*/  ISETP.NE.AND P1, PT, R7, RZ, PT ;  /* 0x000000ff0700720c */ /* 0x000fe40003f25270 */
[----:B------:R-:W-:-:S02]  /*13de0*/  CS2R R8, SRZ ;  /* 0x0000000000087805 */ /* 0x000fc4000001ff00 */
[----:B------:R-:W-:Y:S01]  /*13df0*/  ISETP.NE.OR P0, PT, R7, RZ, !P0 ;  /* 0x000000ff0700720c */ /* 0x000fe20004705670 */
[----:B------:R-:W-:Y:S01]  /*13e00*/  IMAD.SHL.U32 R18, R10, 0x80, RZ ;  /* 0x000000800a127824 */ /* 0x000fe200078e00ff */
[----:B------:R-:W-:Y:S01]  /*13e10*/  CS2R R6, SRZ ;  /* 0x0000000000067805 */ /* 0x000fe2000001ff00 */
[----:B------:R-:W-:Y:S01]  /*13e20*/  IMAD.MOV.U32 R5, RZ, RZ, 0x1 ;  /* 0x00000001ff057424 */ /* 0x000fe200078e00ff */
[----:B------:R-:W-:Y:S01]  /*13e30*/  LOP3.LUT R3, R3, 0x2, RZ, 0xfc, !PT ;  /* 0x0000000203037812 */ /* 0x000fe200078efcff */
[----:B------:R-:W-:Y:S01]  /*13e40*/  VIADD R20, R18, 0x40 ;  /* 0x0000004012147836 */ /* 0x000fe20000000000 */
[----:B------:R-:W-:Y:S01]  /*13e50*/  SHF.R.U32.HI R4, RZ, UR9, R4 ;  /* 0x00000009ff047c19 */ /* 0x000fe20008011604 */
[----:B------:R-:W-:Y:S02]  /*13e60*/  IMAD.U32 R21, RZ, RZ, UR7 ;  /* 0x00000007ff157e24 */ /* 0x000fe4000f8e00ff */
[C---:B0-----:R-:W-:Y:S02]  /*13e70*/  IMAD.SHL.U32 R0, R2.reuse, 0x400, RZ ;  /* 0x0000040002007824 */ /* 0x041fe400078e00ff */
[----:B------:R-:W-:-:S03]  /*13e80*/  IMAD.SHL.U32 R2, R2, 0x10, RZ ;  /* 0x0000001002027824 */ /* 0x000fc600078e00ff */
[----:B------:R-:W-:-:S07]  /*13e90*/  LOP3.LUT R0, R0, 0x400, RZ, 0xc0, !PT ;  /* 0x0000040000007812 */ /* 0x000fce00078ec0ff */
.L_x_535:
[----:B------:R-:W0:Y:S01]  /*13ea0*/  S2R R11, SR_CgaCtaId ;  /* 0x00000000000b7919 */ /* 0x000e220000008800 */
[----:B------:R-:W-:-:S04]  /*13eb0*/  MOV R10, 0x400 ;  /* 0x00000400000a7802 */ /* 0x000fc80000000f00 */
[----:B0-----:R-:W-:Y:S02]  /*13ec0*/  LEA R19, R11, R10, 0x18 ;  /* 0x0000000a0b137211 */ /* 0x001fe400078ec0ff */
[----:B------:R-:W-:-:S03]  /*13ed0*/  SHF.L.U32 R10, R5, 0x1f, RZ ;  /* 0x0000001f050a7819 */ /* 0x000fc600000006ff */
[----:B------:R-:W-:-:S07]  /*13ee0*/  IMAD R17, R7, 0x8, R19 ;  /* 0x0000000807117824 */ /* 0x000fce00078e0213 */
.L_x_532:
[----:B0-----:R0:W1:Y:S02]  /*13ef0*/  SYNCS.PHASECHK.TRANS64.TRYWAIT P2, [R17+URZ+0x36048], R10 ;  /* 0x0360480a110075a7 */ /* 0x001064000804017f */
[----:B-1----:R-:W-:Y:S05]  /*13f00*/  @!P2 NANOSLEEP.SYNCS 0x989680 ;  /* 0x009896800000a95d */ /* 0x002fea0003900000 */
[----:B------:R-:W1:Y:S02]  /*13f10*/  @!P2 SYNCS.PHASECHK.TRANS64 P2, [R17+URZ+0x36048], R10 ;  /* 0x0360480a1100a5a7 */ /* 0x000e64000804007f */
[----:B-1----:R-:W-:Y:S05]  /*13f20*/  @!P2 BRA `(.L_x_532) ;  /* 0xfffffffc00f0a947 */ /* 0x002fea000383ffff */
[----:B0-----:R-:W0:Y:S02]  /*13f30*/  @!P1 LDC R10, c[0x0][0x500] ;  /* 0x00014000ff0a9b82 */ /* 0x001e240000000800 */
[----:B0-----:R0:W-:Y:S02]  /*13f40*/  @!P1 SYNCS.ARRIVE.TRANS64 RZ, [R17+URZ+0x36000], R10 ;  /* 0x0360000a11ff99a7 */ /* 0x0011e4000800003f */
[----:B0-----:R-:W-:-:S04]  /*13f50*/  PRMT R10, R3, 0x9910, RZ ;  /* 0x00009910030a7816 */ /* 0x001fc800000000ff */
[----:B------:R-:W-:-:S13]  /*13f60*/  ISETP.NE.AND P2, PT, R10, 0x2, PT ;  /* 0x000000020a00780c */ /* 0x000fda0003f45270 */
[----:B------:R-:W-:Y:S05]  /*13f70*/  @P2 BRA `(.L_x_533) ;  /* 0x0000000000042947 */ /* 0x000fea0003800000 */
[----:B------:R-:W-:Y:S01]  /*13f80*/  BPT.TRAP 0x1 ;  /* 0x000000040000795c */ /* 0x000fe20000300000 */
.L_x_533:
[----:B------:R-:W-:Y:S05]  /*13f90*/  @P0 BRA `(.L_x_534) ;  /* 0x0000000000040947 */ /* 0x000fea0003800000 */
[----:B------:R-:W-:Y:S01]  /*13fa0*/  BPT.TRAP 0x1 ;  /* 0x000000040000795c */ /* 0x000fe20000300000 */
.L_x_534:
[----:B------:R-:W0:Y:S01]  /*13fb0*/  LDC R11, c[0x0][0x380] ;  /* 0x0000e000ff0b7b82 */ /* 0x000e220000000800 */
[----:B------:R-:W-:Y:S01]  /*13fc0*/  R2UR UR7, R4 ;  /* 0x00000000040772ca */ /* 0x000fe200000e0000 */
[----:B------:R-:W-:Y:S01]  /*13fd0*/  IMAD R10, R7, 0x1000, R0 ;  /* 0x00001000070a7824 */ /* 0x000fe200078e0200 */
[----:B------:R-:W-:Y:S01]  /*13fe0*/  ULDC UR28, c[0x0][0x38c] ;  /* 0x0000e300001c7ab9 */ /* 0x000fe20000000800 */
[----:B------:R-:W-:Y:S01]  /*13ff0*/  R2UR UR26, R8 ;  /* 0x00000000081a72ca */ /* 0x000fe200000e0000 */
[----:B------:R-:W-:Y:S01]  /*14000*/  UISETP.NE.AND UP0, UPT, UR28, 0x1, UPT ;  /* 0x000000011c00788c */ /* 0x000fe2000bf05270 */
[----:B------:R-:W-:Y:S01]  /*14010*/  IMAD R10, R10, 0x2, R19 ;  /* 0x000000020a0a7824 */ /* 0x000fe200078e0213 */
[----:B------:R-:W-:Y:S01]  /*14020*/  R2UR UR12, R19 ;  /* 0x00000000130c72ca */ /* 0x000fe200000e0000 */
[----:B------:R-:W1:Y:S01]  /*14030*/  LDC.64 R12, c[0x0][0x3b8] ;  /* 0x0000ee00ff0c7b82 */ /* 0x000e620000000a00 */
[----:B------:R-:W-:Y:S01]  /*14040*/  VIADD R8, R8, 0x1 ;  /* 0x0000000108087836 */ /* 0x000fe20000000000 */
[----:B------:R-:W-:Y:S01]  /*14050*/  R2UR UR25, R17 ;  /* 0x00000000111972ca */ /* 0x000fe200000e0000 */
[----:B------:R-:W-:Y:S01]  /*14060*/  ULDC.64 UR30, c[0x0][0x198] ;  /* 0x00006600001e7ab9 */ /* 0x000fe20000000a00 */
[----:B------:R-:W-:Y:S01]  /*14070*/  R2UR UR34, R10 ;  /* 0x000000000a2272ca */ /* 0x000fe200000e0000 */
[----:B------:R-:W-:Y:S01]  /*14080*/  VIADD R21, R21, 0xffffffff ;  /* 0xffffffff15157836 */ /* 0x000fe20000000000 */
[----:B------:R-:W-:Y:S01]  /*14090*/  R2UR UR24, R7 ;  /* 0x00000000071872ca */ /* 0x000fe200000e0000 */
[----:B------:R-:W-:Y:S01]  /*140a0*/  ULDC.64 UR8, c[0x0][0x3b0] ;  /* 0x0000ec0000087ab9 */ /* 0x000fe20000000a00 */
[----:B------:R-:W1:Y:S01]  /*140b0*/  LDC.64 R14, c[0x0][0x3d8] ;  /* 0x0000f600ff0e7b82 */ /* 0x000e620000000a00 */
[----:B------:R-:W-:Y:S01]  /*140c0*/  @UP0 ULDC.64 UR18, c[0x0][0x390] ;  /* 0x0000e40000120ab9 */ /* 0x000fe20000000a00 */
[----:B------:R-:W-:Y:S01]  /*140d0*/  ULDC.64 UR10, c[0x0][0x3d0] ;  /* 0x0000f400000a7ab9 */ /* 0x000fe20000000a00 */
[----:B------:R-:W-:Y:S01]  /*140e0*/  R2UR UR20, R9 ;  /* 0x00000000091472ca */ /* 0x000fe200000e0000 */
[----:B------:R-:W-:Y:S01]  /*140f0*/  UIADD3 UR22, UP1, UR30, 0xf0, URZ ;  /* 0x000000f01e167890 */ /* 0x000fe2000ff3e03f */
[----:B------:R-:W-:Y:S01]  /*14100*/  R2UR UR21, R6 ;  /* 0x00000000061572ca */ /* 0x000fe200000e0000 */
[----:B------:R-:W-:Y:S01]  /*14110*/  UIADD3 UR30, UP2, UR30, 0x1f0, URZ ;  /* 0x000001f01e1e7890 */ /* 0x000fe2000ff5e03f */
[----:B------:R-:W-:Y:S01]  /*14120*/  ISETP.GT.AND P5, PT, R21, 0x1, PT ;  /* 0x000000011500780c */ /* 0x000fe20003fa4270 */
[----:B------:R-:W-:Y:S01]  /*14130*/  USHF.L.U32 UR26, UR26, 0x5, URZ ;  /* 0x000000051a1a7899 */ /* 0x000fe2000800063f */
[----:B0-----:R-:W-:Y:S01]  /*14140*/  ISETP.NE.AND P2, PT, R11, 0x1, PT ;  /* 0x000000010b00780c */ /* 0x001fe20003f45270 */
[----:B------:R-:W-:Y:S01]  /*14150*/  UIADD3 UR25, UR25, 0x36000, URZ ;  /* 0x0003600019197890 */ /* 0x000fe2000fffe03f */
[----:B------:R-:W-:Y:S01]  /*14160*/  IADD3 R7, R7, 0x1, RZ ;  /* 0x0000000107077810 */ /* 0x000fe20007ffe0ff */
[----:B------:R-:W-:-:S02]  /*14170*/  ULEA UR24, UR24, UR12, 0xe ;  /* 0x0000000c18187291 */ /* 0x000fc4000f8e703f */
[----:B------:R-:W-:Y:S01]  /*14180*/  UIADD3.X UR23, URZ, UR31, URZ, UP1, !UPT ;  /* 0x0000001f3f177290 */ /* 0x000fe20008ffe43f */
[----:B------:R-:W-:Y:S01]  /*14190*/  ISETP.NE.AND P4, PT, R7, 0x9, PT ;  /* 0x000000090700780c */ /* 0x000fe20003f85270 */
[----:B------:R-:W-:Y:S01]  /*141a0*/  UIADD3.X UR31, URZ, UR31, URZ, UP2, !UPT ;  /* 0x0000001f3f1f7290 */ /* 0x000fe200097fe43f */
[----:B------:R-:W-:Y:S01]  /*141b0*/  UMOV UR36, 0x30000 ;  /* 0x0003000000247882 */ /* 0x000fe20000000000 */
[----:B------:R-:W-:Y:S01]  /*141c0*/  UMOV UR14, 0x0 ;  /* 0x00000000000e7882 */ /* 0x000fe20000000000 */
[----:B------:R-:W-:Y:S01]  /*141d0*/  UMOV UR15, 0x10000000 ;  /* 0x10000000000f7882 */ /* 0x000fe20000000000 */
[----:B------:R-:W-:Y:S02]  /*141e0*/  UMOV UR12, UR20 ;  /* 0x00000014000c7c82 */ /* 0x000fe40008000000 */
[----:B------:R-:W-:Y:S01]  /*141f0*/  @P2 IMAD.U32 R22, RZ, RZ, UR7 ;  /* 0x00000007ff162e24 */ /* 0x000fe2000f8e00ff */
[----:B------:R-:W-:Y:S01]  /*14200*/  R2UR UR7, R16 ;  /* 0x00000000100772ca */ /* 0x000fe200000e0000 */
[----:B-1----:R-:W-:Y:S01]  /*14210*/  IMAD R10, R9, R12, R14 ;  /* 0x0000000c090a7224 */ /* 0x002fe200078e020e */
[----:B------:R-:W-:-:S02]  /*14220*/  SEL R7, R7, RZ, P4 ;  /* 0x000000ff07077207 */ /* 0x000fc40002000000 */
[----:B------:R-:W-:Y:S02]  /*14230*/  @P2 R2UR UR7, R22 ;  /* 0x00000000160722ca */ /* 0x000fe400000e0000 */
[----:B------:R-:W-:-:S04]  /*14240*/  ISETP.NE.AND P2, PT, R8, UR4, PT ;  /* 0x0000000408007c0c */ /* 0x000fc8000bf45270 */
[----:B------:R-:W-:-:S07]  /*14250*/  SEL R8, R8, RZ, P2 ;  /* 0x000000ff08087207 */ /* 0x000fce0001000000 */
[----:B------:R-:W-:Y:S02]  /*14260*/  UIADD3 UR13, -UR7, URZ, URZ ;  /* 0x0000003f070d7290 */ /* 0x000fe4000fffe13f */
[----:B------:R-:W-:Y:S01]  /*14270*/  UIMAD.WIDE.U32 UR16, UR7, UR18, URZ ;  /* 0x00000012071072a5 */ /* 0x000fe2000f8e003f */
[----:B------:R-:W-:Y:S01]  /*14280*/  R2UR UR18, R18 ;  /* 0x00000000121272ca */ /* 0x000fe200000e0000 */
[----:B------:R-:W-:Y:S02]  /*14290*/  UMOV UR29, UR7 ;  /* 0x00000007001d7c82 */ /* 0x000fe40008000000 */
[----:B------:R-:W-:Y:S01]  /*142a0*/  IMAD R12, R11, UR13, R16 ;  /* 0x0000000d0b0c7c24 */ /* 0x000fe2000f8e0210 */
[----:B------:R-:W-:Y:S01]  /*142b0*/  @UP0 USHF.R.U32.HI UR29, URZ, UR19, UR17 ;  /* 0x000000133f1d0299 */ /* 0x000fe20008011611 */
[----:B------:R-:W-:Y:S01]  /*142c0*/  IMAD R11, R6, R13, R15 ;  /* 0x0000000d060b7224 */ /* 0x000fe200078e020f */
[----:B------:R-:W-:Y:S01]  /*142d0*/  R2UR UR19, R2 ;  /* 0x00000000021372ca */ /* 0x000fe200000e0000 */
[----:B------:R-:W0:Y:S01]  /*142e0*/  LDC R13, c[0x0][0x3c8] ;  /* 0x0000f200ff0d7b82 */ /* 0x000e220000000800 */
[----:B------:R-:W-:Y:S01]  /*142f0*/  R2UR UR27, R12 ;  /* 0x000000000c1b72ca */ /* 0x000fe200000e0000 */
[----:B------:R-:W-:Y:S01]  /*14300*/  UIADD3 UR16, -UR29, URZ, URZ ;  /* 0x0000003f1d107290 */ /* 0x000fe2000fffe13f */
[----:B------:R-:W-:Y:S01]  /*14310*/  PRMT R10, R10, 0x40, R11 ;  /* 0x000000400a0a7816 */ /* 0x000fe2000000000b */
[----:B------:R-:W-:Y:S01]  /*14320*/  UMOV UR17, UR25 ;  /* 0x0000001900117c82 */ /* 0x000fe20008000000 */
[----:B------:R-:W-:Y:S01]  /*14330*/  UMOV UR13, UR21 ;  /* 0x00000015000d7c82 */ /* 0x000fe20008000000 */
[----:B------:R-:W-:Y:S01]  /*14340*/  UIMAD UR28, UR28, UR16, UR7 ;  /* 0x000000101c1c72a4 */ /* 0x000fe2000f8e0207 */
[----:B------:R-:W-:Y:S01]  /*14350*/  R2UR UR35, R10 ;  /* 0x000000000a2372ca */ /* 0x000fe200000e0000 */
[----:B------:R-:W-:Y:S01]  /*14360*/  VIADD R10, R9, 0x1 ;  /* 0x00000001090a7836 */ /* 0x000fe20000000000 */
[----:B------:R-:W-:Y:S01]  /*14370*/  UIADD3 UR16, UR34, 0x24000, URZ ;  /* 0x0002400022107890 */ /* 0x000fe2000fffe03f */
[----:B------:R-:W-:Y:S01]  /*14380*/  @P2 IMAD.MOV R10, RZ, RZ, R9 ;  /* 0x000000ffff0a2224 */ /* 0x000fe200078e0209 */
[----:B------:R-:W-:Y:S01]  /*14390*/  UIMAD UR28, UR28, UR9, UR11 ;  /* 0x000000091c1c72a4 */ /* 0x000fe2000f8e020b */
[----:B------:R-:W-:Y:S01]  /*143a0*/  VIADD R11, R6, 0x1 ;  /* 0x00000001060b7836 */ /* 0x000fe20000000000 */
[----:B------:R-:W-:Y:S01]  /*143b0*/  ULOP3.LUT UR19, UR26, 0x10, UR19, 0xf8, !UPT ;  /* 0x000000101a137892 */ /* 0x000fe2000f8ef813 */
[----:B------:R-:W-:Y:S01]  /*143c0*/  SEL R12, RZ, 0x1, P4 ;  /* 0x00000001ff0c7807 */ /* 0x000fe20002000000 */
[----:B------:R-:W-:Y:S01]  /*143d0*/  UIMAD UR27, UR27, UR8, UR10 ;  /* 0x000000081b1b72a4 */ /* 0x000fe2000f8e020a */
[----:B------:R-:W-:Y:S01]  /*143e0*/  R2UR UR10, R20 ;  /* 0x00000000140a72ca */ /* 0x000fe200000e0000 */
[----:B------:R-:W-:Y:S01]  /*143f0*/  UIADD3 UR8, UR34, 0x25000, URZ ;  /* 0x0002500022087890 */ /* 0x000fe2000fffe03f */
[----:B------:R-:W-:Y:S01]  /*14400*/  LOP3.LUT R5, R5, R12, RZ, 0x3c, !PT ;  /* 0x0000000c05057212 */ /* 0x000fe200078e3cff */
[----:B------:R-:W-:Y:S01]  /*14410*/  UMOV UR9, UR25 ;  /* 0x0000001900097c82 */ /* 0x000fe20008000000 */
[----:B------:R-:W-:Y:S01]  /*14420*/  UPRMT UR7, UR35, 0x5410, URZ ;  /* 0x0000541023077896 */ /* 0x000fe2000800003f */
[----:B------:R-:W-:Y:S01]  /*14430*/  UMOV UR11, UR19 ;  /* 0x00000013000b7c82 */ /* 0x000fe20008000000 */
[----:B0-----:R-:W-:-:S04]  /*14440*/  ISETP.NE.AND P3, PT, R10, R13, PT ;  /* 0x0000000d0a00720c */ /* 0x001fc80003f65270 */
[----:B------:R-:W-:-:S03]  /*14450*/  SEL R9, R10, RZ, P3 ;  /* 0x000000ff0a097207 */ /* 0x000fc60001800000 */
[----:B------:R0:W-:Y:S01]  /*14460*/  UTMALDG.4D.IM2COL [UR24], [UR22], UR7 ;  /* 0x00000018160073b4 */ /* 0x0001e20008058007 */
[----:B------:R0:W-:Y:S05]  /*14470*/  UTMALDG.4D.MULTICAST [UR16], [UR30], UR36, desc[UR14] ;  /* 0x00000e101e0073b4 */ /* 0x0001ea0008019824 */
[----:B------:R-:W-:-:S04]  /*14480*/  @P3 IMAD.MOV R11, RZ, RZ, R6 ;  /* 0x000000ffff0b3224 */ /* 0x000fc800078e0206 */
[----:B------:R-:W-:Y:S01]  /*14490*/  IMAD.MOV.U32 R6, RZ, RZ, R11 ;  /* 0x000000ffff067224 */ /* 0x000fe200078e000b */
[----:B------:R0:W-:Y:S02]  /*144a0*/  UTMALDG.4D.MULTICAST [UR8], [UR30], UR36, desc[UR14] ;  /* 0x00000e081e0073b4 */ /* 0x0001e40008019824 */
[----:B0-----:R-:W-:Y:S05]  /*144b0*/  @P5 BRA `(.L_x_535) ;  /* 0xfffffff800785947 */ /* 0x001fea000383ffff */
.L_x_531:
[----:B------:R-:W-:Y:S01]  /*144c0*/  UISETP.GE.U32.AND UP1, UPT, UR5, 0x9, UPT ;  /* 0x000000090500788c */ /* 0x000fe2000bf26070 */
[----:B------:R-:W-:-:S05]  /*144d0*/  IMAD.MOV.U32 R0, RZ, RZ, 0x1 ;  /* 0x00000001ff007424 */ /* 0x000fca00078e00ff */
[----:B------:R-:W-:-:S05]  /*144e0*/  PLOP3.LUT P0, PT, PT, PT, UP1, 0x80, 0x0 ;  /* 0x000000000000781c */ /* 0x000fca0003f0f018 */
[----:B------:R-:W-:-:S04]  /*144f0*/  @UP1 UIMAD.WIDE.U32 UR8, UR5, 0x38e38e39, URZ ;  /* 0x38e38e39050818a5 */ /* 0x000fc8000f8e003f */
[----:B------:R-:W-:-:S04]  /*14500*/  @UP1 USHF.R.U32.HI UR7, URZ, 0x1, UR9 ;  /* 0x000000013f071899 */ /* 0x000fc80008011609 */
[----:B------:R-:W-:-:S04]  /*14510*/  @UP1 ULOP3.LUT UR7, UR7, 0x1, URZ, 0xc0, !UPT ;  /* 0x0000000107071892 */ /* 0x000fc8000f8ec03f */
[----:B------:R-:W-:-:S04]  /*14520*/  @UP1 UISETP.NE.U32.AND UP0, UPT, UR7, 0x1, UPT ;  /* 0x000000010700188c */ /* 0x000fc8000bf05070 */
[----:B------:R-:W-:-:S04]  /*14530*/  @UP1 UISETP.NE.U32.AND.EX UP0, UPT, URZ, URZ, UPT, UP0 ;  /* 0x0000003f3f00128c */ /* 0x000fc8000bf05100 */
[----:B------:R-:W-:-:S06]  /*14540*/  @UP1 USEL UR7, URZ, 0x1, !UP0 ;  /* 0x000000013f071887 */ /* 0x000fcc000c000000 */
[----:B------:R-:W-:Y:S01]  /*14550*/  @P0 IMAD.U32 R0, RZ, RZ, UR7 ;  /* 0x00000007ff000e24 */ /* 0x000fe2000f8e00ff */
[----:B------:R-:W-:Y:S05]  /*14560*/  WARPSYNC.ALL ;  /* 0x0000000000007948 */ /* 0x000fea0003800000 */
[----:B------:R-:W-:-:S13]  /*14570*/  ELECT P0, URZ, PT ;  /* 0x00000000003f782f */ /* 0x000fda0003800000 */
[----:B------:R-:W-:Y:S05]  /*14580*/  @!P0 EXIT ;  /* 0x000000000000894d */ /* 0x000fea0003800000 */
[----:B------:R-:W-:-:S04]  /*14590*/  ULOP3.LUT UR6, UR6, 0x2, URZ, 0xfc, !UPT ;  /* 0x0000000206067892 */ /* 0x000fc8000f8efc3f */
[----:B------:R-:W-:-:S06]  /*145a0*/  UISETP.NE.AND UP0, UPT, UR6, 0x3, UPT ;  /* 0x000000030600788c */ /* 0x000fcc000bf05270 */
[----:B------:R-:W-:-:S13]  /*145b0*/  PLOP3.LUT P0, PT, PT, PT, UP0, 0x80, 0x0 ;  /* 0x000000000000781c */ /* 0x000fda0003f0f008 */
[----:B------:R-:W-:Y:S05]  /*145c0*/  @!P0 BRA `(.L_x_536) ;  /* 0x0000000000048947 */ /* 0x000fea0003800000 */
[----:B------:R-:W-:Y:S01]  /*145d0*/  BPT.TRAP 0x1 ;  /* 0x000000040000795c */ /* 0x000fe20000300000 */
.L_x_536:
[----:B------:R-:W0:Y:S01]  /*145e0*/  S2UR UR8, SR_CgaCtaId ;  /* 0x00000000000879c3 */ /* 0x000e220000008800 */
[----:B------:R-:W-:Y:S01]  /*145f0*/  UIMAD.WIDE.U32 UR6, UR5, 0x38e38e39, URZ ;  /* 0x38e38e39050678a5 */ /* 0x000fe2000f8e003f */
[----:B------:R-:W-:Y:S01]  /*14600*/  SHF.L.U32 R2, R0, 0x1f, RZ ;  /* 0x0000001f00027819 */ /* 0x000fe200000006ff */
[----:B------:R-:W-:Y:S02]  /*14610*/  UMOV UR4, 0x400 ;  /* 0x0000040000047882 */ /* 0x000fe40000000000 */
[----:B------:R-:W-:-:S04]  /*14620*/  USHF.R.U32.HI UR6, URZ, 0x1, UR7 ;  /* 0x000000013f067899 */ /* 0x000fc80008011607 */
[----:B------:R-:W-:Y:S02]  /*14630*/  UIMAD UR5, UR6, -0x9, UR5 ;  /* 0xfffffff7060578a4 */ /* 0x000fe4000f8e0205 */
[----:B0-----:R-:W-:-:S04]  /*14640*/  ULEA UR4, UR8, UR4, 0x18 ;  /* 0x0000000408047291 */ /* 0x001fc8000f8ec03f */
[----:B------:R-:W-:-:S04]  /*14650*/  UIADD3 UR4, UR4, 0x36048, URZ ;  /* 0x0003604804047890 */ /* 0x000fc8000fffe03f */
[----:B------:R-:W-:-:S12]  /*14660*/  ULEA UR6, UR5, UR4, 0x3 ;  /* 0x0000000405067291 */ /* 0x000fd8000f8e183f */
.L_x_537:
[----:B0-----:R-:W-:-:S04]  /*14670*/  IMAD.U32 R3, RZ, RZ, UR6 ;  /* 0x00000006ff037e24 */ /* 0x001fc8000f8e00ff */
[----:B------:R0:W1:Y:S03]  /*14680*/  SYNCS.PHASECHK.TRANS64.TRYWAIT P0, [R3+URZ], R2 ;  /* 0x00000002030075a7 */ /* 0x000066000800017f */
[----:B-1----:R-:W-:Y:S05]  /*14690*/  @!P0 NANOSLEEP.SYNCS 0x989680 ;  /* 0x009896800000895d */ /* 0x002fea0003900000 */
[----:B------:R-:W1:Y:S02]  /*146a0*/  @!P0 SYNCS.PHASECHK.TRANS64 P0, [R3+URZ], R2 ;  /* 0x00000002030085a7 */ /* 0x000e64000800007f */
[----:B-1----:R-:W-:Y:S05]  /*146b0*/  @!P0 BRA `(.L_x_537) ;  /* 0xfffffffc00ec8947 */ /* 0x002fea000383ffff */
[----:B------:R-:W-:-:S04]  /*146c0*/  UIADD3 UR5, UR5, 0x1, URZ ;  /* 0x0000000105057890 */ /* 0x000fc8000fffe03f */
[----:B------:R-:W-:-:S04]  /*146d0*/  UISETP.NE.AND UP0, UPT, UR5, 0x9, UPT ;  /* 0x000000090500788c */ /* 0x000fc8000bf05270 */
[----:B------:R-:W-:Y:S02]  /*146e0*/  USEL UR6, URZ, 0x1, UP0 ;  /* 0x000000013f067887 */ /* 0x000fe40008000000 */
[----:B------:R-:W-:-:S04]  /*146f0*/  USEL UR5, UR5, URZ, UP0 ;  /* 0x0000003f05057287 */ /* 0x000fc80008000000 */
[----:B0-----:R-:W-:Y:S01]  /*14700*/  LOP3.LUT R2, R0, UR6, RZ, 0x3c, !PT ;  /* 0x0000000600027c12 */ /* 0x001fe2000f8e3cff */
[----:B------:R-:W-:-:S03]  /*14710*/  ULEA UR7, UR5, UR4, 0x3 ;  /* 0x0000000405077291 */ /* 0x000fc6000f8e183f */
[----:B------:R-:W-:-:S09]  /*14720*/  SHF.L.U32 R0, R2, 0x1f, RZ ;  /* 0x0000001f02007819 */ /* 0x000fd200000006ff */
.L_x_538:
        /* <DEDUP_REMOVED lines=9> */
[----:B------:R-:W-:Y:S01]  /*147c0*/  LOP3.LUT R2, R2, UR6, RZ, 0x3c, !PT ;  /* 0x0000000602027c12 */ /* 0x000fe2000f8e3cff */
[----:B------:R-:W-:-:S03]  /*147d0*/  ULEA UR7, UR5, UR4, 0x3 ;  /* 0x0000000405077291 */ /* 0x000fc6000f8e183f */
[----:B0-----:R-:W-:-:S09]  /*147e0*/  SHF.L.U32 R0, R2, 0x1f, RZ ;  /* 0x0000001f02007819 */ /* 0x001fd200000006ff */
.L_x_539:
        /* <DEDUP_REMOVED lines=12> */
.L_x_540:
        /* <DEDUP_REMOVED lines=12> */
.L_x_541:
        /* <DEDUP_REMOVED lines=12> */
.L_x_542:
        /* <DEDUP_REMOVED lines=12> */
.L_x_543:
        /* <DEDUP_REMOVED lines=12> */
.L_x_544:
        /* <DEDUP_REMOVED lines=12> */
.L_x_545:
[----:B0-----:R-:W-:-:S04]  /*14c70*/  IMAD.U32 R3, RZ, RZ, UR5 ;  /* 0x00000005ff037e24 */ /* 0x001fc8000f8e00ff */
[----:B------:R0:W1:Y:S03]  /*14c80*/  SYNCS.PHASECHK.TRANS64.TRYWAIT P0, [R3+URZ], R0 ;  /* 0x00000000030075a7 */ /* 0x000066000800017f */
[----:B-1----:R-:W-:Y:S05]  /*14c90*/  @!P0 NANOSLEEP.SYNCS 0x989680 ;  /* 0x009896800000895d */ /* 0x002fea0003900000 */
[----:B------:R-:W1:Y:S02]  /*14ca0*/  @!P0 SYNCS.PHASECHK.TRANS64 P0, [R3+URZ], R0 ;  /* 0x00000000030085a7 */ /* 0x000e64000800007f */
[----:B-1----:R-:W-:Y:S05]  /*14cb0*/  @P0 EXIT ;  /* 0x000000000000094d */ /* 0x002fea0003800000 */
[----:B------:R-:W-:Y:S05]  /*14cc0*/  BRA `(.L_x_545) ;  /* 0xfffffffc00e87947 */ /* 0x000fea000383ffff */
.L_x_546:
[----:B------:R-:W-:-:S00]  /*14cd0*/  BRA `(.L_x_546) ;  /* 0xfffffffc00fc7947 */ /* 0x000fc0000383ffff */
[----:B------:R-:W-:-:S00]  /*14ce0*/  NOP ;  /* 0x0000000000007918 */ /* 0x000fc00000000000 */
        /* <DEDUP_REMOVED lines=9> */
.L_x_547:


//--------------------- .nv.shared._ZN7cutlass13device_kernelINS_4conv6kernel13ConvUniversalINS1_16ConvProblemShapeILNS1_8OperatorE1ELi2EEENS1_10collective14CollectiveConvINS1_46MainloopSm90TmaGmmaWarpSpecializedImplicitGemmILS5_1ELi9ELi2EN4cute5tupleIJNSA_1CILi2EEENSC_ILi1EEESE_EEENS1_36KernelImplicitTmaWarpSpecializedSm90ELi1EEENSB_IJNSC_ILi256EEENSC_ILi128EEENSB_IJNSC_ILi32EEEEEEEEENS_10bfloat16_tESN_NSA_8TiledMMAINSA_8MMA_AtomIJNSA_4SM904GMMA28MMA_64x128x16_F32BF16BF16_SSILNSR_5MajorE0ELST_1ELNSR_7ScaleInE1ELSU_1EEEEEENSA_6LayoutINSB_IJSE_SE_SE_EEENSB_IJNSC_ILi0EEESZ_SZ_EEEEENSB_IJNSA_10UnderscoreES12_S12_EEEEENS7_6detail26Sm90ImplicitGemmTileTraitsINSA_20SM90_TMA_LOAD_IM2COLENSA_14ComposedLayoutINSA_7SwizzleILi2ELi4ELi3EEENSA_18smem_ptr_flag_bitsILi16EEENSX_INSB_IJNSB_IJNSC_ILi8EEESK_EEENSB_IJSK_SE_EEENSB_IJSE_NSC_ILi9EEEEEEEEENSB_IJNSB_IJSK_SI_EEENSB_IJSE_SZ_EEENSB_IJSZ_NSC_ILi8192EEEEEEEEEEEEEvEENS16_INSA_23SM90_TMA_LOAD_MULTICASTENS18_INS19_ILi3ELi4ELi3EEES1C_NSX_INSB_IJNSB_IJNSC_ILi64EEESD_EEENSB_IJS1D_NSC_ILi4EEEEEES1H_EEENSB_IJNSB_IJSE_NSC_ILi2048EEEEEENSB_IJS1T_NSC_ILi512EEEEEENSB_IJSZ_NSC_ILi4096EEEEEEEEEEEEEvEEEENS_8epilogue10collective6detail29Sm90TmaWarpSpecializedAdapterINS2A_15DefaultEpilogueISN_NSB_IJNSB_IJlllEEESE_SZ_EEES2F_NS29_6thread17LinearCombinationISN_Li1EffLNS2G_9ScaleType4KindE0ELNS_15FloatRoundStyleE2ESN_EENS_4gemm15EpilogueDefaultEEEEEvvEEEEvNT_6ParamsE --------------------------
	.section	.nv.shared._ZN7cutlass13device_kernelINS_4conv6kernel13ConvUniversalINS1_16ConvProblemShapeILNS1_8OperatorE1ELi2EEENS1_10collective14CollectiveConvINS1_46MainloopSm90TmaGmmaWarpSpecializedImplicitGemmILS5_1ELi9ELi2EN4cute5tupleIJNSA_1CILi2EEENSC_ILi1EEESE_EEENS1_36KernelImplicitTmaWarpSpecializedSm90ELi1EEENSB_IJNSC_ILi256EEENSC_ILi128EEENSB_IJNSC_ILi32EEEEEEEEENS_10bfloat16_tESN_NSA_8TiledMMAINSA_8MMA_AtomIJNSA_4SM904GMMA28MMA_64x128x16_F32BF16BF16_SSILNSR_5MajorE0ELST_1ELNSR_7ScaleInE1ELSU_1EEEEEENSA_6LayoutINSB_IJSE_SE_SE_EEENSB_IJNSC_ILi0EEESZ_SZ_EEEEENSB_IJNSA_10UnderscoreES12_S12_EEEEENS7_6detail26Sm90ImplicitGemmTileTraitsINSA_20SM90_TMA_LOAD_IM2COLENSA_14ComposedLayoutINSA_7SwizzleILi2ELi4ELi3EEENSA_18smem_ptr_flag_bitsILi16EEENSX_INSB_IJNSB_IJNSC_ILi8EEESK_EEENSB_IJSK_SE_EEENSB_IJSE_NSC_ILi9EEEEEEEEENSB_IJNSB_IJSK_SI_EEENSB_IJSE_SZ_EEENSB_IJSZ_NSC_ILi8192EEEEEEEEEEEEEvEENS16_INSA_23SM90_TMA_LOAD_MULTICASTENS18_INS19_ILi3ELi4ELi3EEES1C_NSX_INSB_IJNSB_IJNSC_ILi64EEESD_EEENSB_IJS1D_NSC_ILi4EEEEEES1H_EEENSB_IJNSB_IJSE_NSC_ILi2048EEEEEENSB_IJS1T_NSC_ILi512EEEEEENSB_IJSZ_NSC_ILi4096EEEEEEEEEEEEEvEEEENS_8epilogue10collective6detail29Sm90TmaWarpSpecializedAdapterINS2A_15DefaultEpilogueISN_NSB_IJNSB_IJlllEEESE_SZ_EEES2F_NS29_6thread17LinearCombinationISN_Li1EffLNS2G_9ScaleType4KindE0ELNS_15FloatRoundStyleE2ESN_EENS_4gemm15EpilogueDefaultEEEEEvvEEEEvNT_6ParamsE,"aw",@nobits
	.sectionflags	@""
	.align	16
	.zero		1024


//--------------------- .nv.shared.reserved.0     --------------------------
	.section	.nv.shared.reserved.0,"aw",@nobits
	.weak		__nv_reservedSMEM_offset_0_alias
	.size		__nv_reservedSMEM_offset_0_alias, 0, 0
	.other		__nv_reservedSMEM_offset_0_alias,@"STO_CUDA_RESERVED_SHARED STV_DEFAULT"
__nv_reservedSMEM_offset_0_alias:
	.zero		0


//--------------------- .nv.global                --------------------------
	.section	.nv.global,"aw",@nobits
.nv.global:
	.type		_ZN39_INTERNAL_72e48be1_4_k_cu_d7043e4b_36164cute1_E,@object
	.size		_ZN39_INTERNAL_72e48be1_4_k_cu_d7043e4b_36164cute1_E,(_ZN39_INTERNAL_72e48be1_4_k_cu_d7043e4b_36164cuda3std3__45__cpo6cbeginE - _ZN39_INTERNAL_72e48be1_4_k_cu_d7043e4b_36164cute1_E)
_ZN39_INTERNAL_72e48be1_4_k_cu_d7043e4b_36164cute1_E:
	.zero		1
	.type		_ZN39_INTERNAL_72e48be1_4_k_cu_d7043e4b_36164cuda3std3__45__cpo6cbeginE,@object
	.size		_ZN39_INTERNAL_72e48be1_4_k_cu_d7043e4b_36164cuda3std3__45__cpo6cbeginE,(_ZN39_INTERNAL_72e48be1_4_k_cu_d7043e4b_36164cuda3std3__48in_placeE - _ZN39_INTERNAL_72e48be1_4_k_cu_d7043e4b_36164cuda3std3__45__cpo6cbeginE)
_ZN39_INTERNAL_72e48be1_4_k_cu_d7043e4b_36164cuda3std3__45__cpo6cbeginE:
	.zero		1
	.type		_ZN39_INTERNAL_72e48be1_4_k_cu_d7043e4b_36164cuda3std3__48in_placeE,@object
	.size		_ZN39_INTERNAL_72e48be1_4_k_cu_d7043e4b_36164cuda3std3__48in_placeE,(_ZN39_INTERNAL_72e48be1_4_k_cu_d7043e4b_36164cuda3std6ranges3__45__cpo9iter_moveE - _ZN39_INTERNAL_72e48be1_4_k_cu_d7043e4b_36164cuda3std3__48in_placeE)
_ZN39_INTERNAL_72e48be1_4_k_cu_d7043e4b_36164cuda3std3__48in_placeE:
	.zero		1
	.type		_ZN39_INTERNAL_72e48be1_4_k_cu_d7043e4b_36164cuda3std6ranges3__45__cpo9iter_moveE,@object
	.size		_ZN39_INTERNAL_72e48be1_4_k_cu_d7043e4b_36164cuda3std6ranges3__45__cpo9iter_moveE,(_ZN39_INTERNAL_72e48be1_4_k_cu_d7043e4b_36164cuda3std3__45__cpo5beginE - _ZN39_INTERNAL_72e48be1_4_k_cu_d7043e4b_36164cuda3std6ranges3__45__cpo9iter_moveE)
_ZN39_INTERNAL_72e48be1_4_k_cu_d7043e4b_36164cuda3std6ranges3__45__cpo9iter_moveE:
	.zero		1
	.type		_ZN39_INTERNAL_72e48be1_4_k_cu_d7043e4b_36164cuda3std3__45__cpo5beginE,@object
	.size		_ZN39_INTERNAL_72e48be1_4_k_cu_d7043e4b_36164cuda3std3__45__cpo5beginE,(_ZN39_INTERNAL_72e48be1_4_k_cu_d7043e4b_36164cuda3std3__441_GLOBAL__N__72e48be1_4_k_cu_d7043e4b_36166ignoreE - _ZN39_INTERNAL_72e48be1_4_k_cu_d7043e4b_36164cuda3std3__45__cpo5beginE)
_ZN39_INTERNAL_72e48be1_4_k_cu_d7043e4b_36164cuda3std3__45__cpo5beginE:
	.zero		1
	.type		_ZN39_INTERNAL_72e48be1_4_k_cu_d7043e4b_36164cuda3std3__441_GLOBAL__N__72e48be1_4_k_cu_d7043e4b_36166ignoreE,@object
	.size		_ZN39_INTERNAL_72e48be1_4_k_cu_d7043e4b_36164cuda3std3__441_GLOBAL__N__72e48be1_4_k_cu_d7043e4b_36166ignoreE,(_ZN39_INTERNAL_72e48be1_4_k_cu_d7043e4b_36164cute7productE - _ZN39_INTERNAL_72e48be1_4_k_cu_d7043e4b_36164cuda3std3__441_GLOBAL__N__72e48be1_4_k_cu_d7043e4b_36166ignoreE)
_ZN39_INTERNAL_72e48be1_4_k_cu_d7043e4b_36164cuda3std3__441_GLOBAL__N__72e48be1_4_k_cu_d7043e4b_36166ignoreE:
	.zero		1
	.type		_ZN39_INTERNAL_72e48be1_4_k_cu_d7043e4b_36164cute7productE,@object
	.size		_ZN39_INTERNAL_72e48be1_4_k_cu_d7043e4b_36164cute7productE,(_ZN39_INTERNAL_72e48be1_4_k_cu_d7043e4b_36164cuda3std3__45__cpo3endE - _ZN39_INTERNAL_72e48be1_4_k_cu_d7043e4b_36164cute7productE)
_ZN39_INTERNAL_72e48be1_4_k_cu_d7043e4b_36164cute7productE:
	.zero		1
	.type		_ZN39_INTERNAL_72e48be1_4_k_cu_d7043e4b_36164cuda3std3__45__cpo3endE,@object
	.size		_ZN39_INTERNAL_72e48be1_4_k_cu_d7043e4b_36164cuda3std3__45__cpo3endE,(_ZN39_INTERNAL_72e48be1_4_k_cu_d7043e4b_36164cuda3std3__419piecewise_constructE - _ZN39_INTERNAL_72e48be1_4_k_cu_d7043e4b_36164cuda3std3__45__cpo3endE)
_ZN39_INTERNAL_72e48be1_4_k_cu_d7043e4b_36164cuda3std3__45__cpo3endE:
	.zero		1
	.type		_ZN39_INTERNAL_72e48be1_4_k_cu_d7043e4b_36164cuda3std3__419piecewise_constructE,@object
	.size		_ZN39_INTERNAL_72e48be1_4_k_cu_d7043e4b_36164cuda3std3__419piecewise_constructE,(_ZN39_INTERNAL_72e48be1_4_k_cu_d7043e4b_36164cuda3std3__45__cpo4cendE - _ZN39_INTERNAL_72e48be1_4_k_cu_d7043e4b_36164cuda3std3__419piecewise_constructE)
_ZN39_INTERNAL_72e48be1_4_k_cu_d7043e4b_36164cuda3std3__419piecewise_constructE:
	.zero		1
	.type		_ZN39_INTERNAL_72e48be1_4_k_cu_d7043e4b_36164cuda3std3__45__cpo4cendE,@object
	.size		_ZN39_INTERNAL_72e48be1_4_k_cu_d7043e4b_36164cuda3std3__45__cpo4cendE,(_ZN39_INTERNAL_72e48be1_4_k_cu_d7043e4b_36164cuda3std6ranges3__45__cpo4swapE - _ZN39_INTERNAL_72e48be1_4_k_cu_d7043e4b_36164cuda3std3__45__cpo4cendE)
_ZN39_INTERNAL_72e48be1_4_k_cu_d7043e4b_36164cuda3std3__45__cpo4cendE:
	.zero		1
	.type		_ZN39_INTERNAL_72e48be1_4_k_cu_d7043e4b_36164cuda3std6ranges3__45__cpo4swapE,@object
	.size		_ZN39_INTERNAL_72e48be1_4_k_cu_d7043e4b_36164cuda3std6ranges3__45__cpo4swapE,(.L_7 - _ZN39_INTERNAL_72e48be1_4_k_cu_d7043e4b_36164cuda3std6ranges3__45__cpo4swapE)
_ZN39_INTERNAL_72e48be1_4_k_cu_d7043e4b_36164cuda3std6ranges3__45__cpo4swapE:
	.zero		1
.L_7:


//--------------------- .nv.constant0._ZN7cutlass13device_kernelINS_4conv6kernel13ConvUniversalINS1_16ConvProblemShapeILNS1_8OperatorE1ELi2EEENS1_10collective14CollectiveConvINS1_46MainloopSm90TmaGmmaWarpSpecializedImplicitGemmILS5_1ELi9ELi2EN4cute5tupleIJNSA_1CILi2EEENSC_ILi1EEESE_EEENS1_36KernelImplicitTmaWarpSpecializedSm90ELi1EEENSB_IJNSC_ILi256EEENSC_ILi128EEENSB_IJNSC_ILi32EEEEEEEEENS_10bfloat16_tESN_NSA_8TiledMMAINSA_8MMA_AtomIJNSA_4SM904GMMA28MMA_64x128x16_F32BF16BF16_SSILNSR_5MajorE0ELST_1ELNSR_7ScaleInE1ELSU_1EEEEEENSA_6LayoutINSB_IJSE_SE_SE_EEENSB_IJNSC_ILi0EEESZ_SZ_EEEEENSB_IJNSA_10UnderscoreES12_S12_EEEEENS7_6detail26Sm90ImplicitGemmTileTraitsINSA_20SM90_TMA_LOAD_IM2COLENSA_14ComposedLayoutINSA_7SwizzleILi2ELi4ELi3EEENSA_18smem_ptr_flag_bitsILi16EEENSX_INSB_IJNSB_IJNSC_ILi8EEESK_EEENSB_IJSK_SE_EEENSB_IJSE_NSC_ILi9EEEEEEEEENSB_IJNSB_IJSK_SI_EEENSB_IJSE_SZ_EEENSB_IJSZ_NSC_ILi8192EEEEEEEEEEEEEvEENS16_INSA_23SM90_TMA_LOAD_MULTICASTENS18_INS19_ILi3ELi4ELi3EEES1C_NSX_INSB_IJNSB_IJNSC_ILi64EEESD_EEENSB_IJS1D_NSC_ILi4EEEEEES1H_EEENSB_IJNSB_IJSE_NSC_ILi2048EEEEEENSB_IJS1T_NSC_ILi512EEEEEENSB_IJSZ_NSC_ILi4096EEEEEEEEEEEEEvEEEENS_8epilogue10collective6detail29Sm90TmaWarpSpecializedAdapterINS2A_15DefaultEpilogueISN_NSB_IJNSB_IJlllEEESE_SZ_EEES2F_NS29_6thread17LinearCombinationISN_Li1EffLNS2G_9ScaleType4KindE0ELNS_15FloatRoundStyleE2ESN_EENS_4gemm15EpilogueDefaultEEEEEvvEEEEvNT_6ParamsE --------------------------
	.section	.nv.constant0._ZN7cutlass13device_kernelINS_4conv6kernel13ConvUniversalINS1_16ConvProblemShapeILNS1_8OperatorE1ELi2EEENS1_10collective14CollectiveConvINS1_46MainloopSm90TmaGmmaWarpSpecializedImplicitGemmILS5_1ELi9ELi2EN4cute5tupleIJNSA_1CILi2EEENSC_ILi1EEESE_EEENS1_36KernelImplicitTmaWarpSpecializedSm90ELi1EEENSB_IJNSC_ILi256EEENSC_ILi128EEENSB_IJNSC_ILi32EEEEEEEEENS_10bfloat16_tESN_NSA_8TiledMMAINSA_8MMA_AtomIJNSA_4SM904GMMA28MMA_64x128x16_F32BF16BF16_SSILNSR_5MajorE0ELST_1ELNSR_7ScaleInE1ELSU_1EEEEEENSA_6LayoutINSB_IJSE_SE_SE_EEENSB_IJNSC_ILi0EEESZ_SZ_EEEEENSB_IJNSA_10UnderscoreES12_S12_EEEEENS7_6detail26Sm90ImplicitGemmTileTraitsINSA_20SM90_TMA_LOAD_IM2COLENSA_14ComposedLayoutINSA_7SwizzleILi2ELi4ELi3EEENSA_18smem_ptr_flag_bitsILi16EEENSX_INSB_IJNSB_IJNSC_ILi8EEESK_EEENSB_IJSK_SE_EEENSB_IJSE_NSC_ILi9EEEEEEEEENSB_IJNSB_IJSK_SI_EEENSB_IJSE_SZ_EEENSB_IJSZ_NSC_ILi8192EEEEEEEEEEEEEvEENS16_INSA_23SM90_TMA_LOAD_MULTICASTENS18_INS19_ILi3ELi4ELi3EEES1C_NSX_INSB_IJNSB_IJNSC_ILi64EEESD_EEENSB_IJS1D_NSC_ILi4EEEEEES1H_EEENSB_IJNSB_IJSE_NSC_ILi2048EEEEEENSB_IJS1T_NSC_ILi512EEEEEENSB_IJSZ_NSC_ILi4096EEEEEEEEEEEEEvEEEENS_8epilogue10collective6detail29Sm90TmaWarpSpecializedAdapterINS2A_15DefaultEpilogueISN_NSB_IJNSB_IJlllEEESE_SZ_EEES2F_NS29_6thread17LinearCombinationISN_Li1EffLNS2G_9ScaleType4KindE0ELNS_15FloatRoundStyleE2ESN_EENS_4gemm15EpilogueDefaultEEEEEvvEEEEvNT_6ParamsE,"a",@progbits
	.sectionflags	@""
	.align	4
.nv.constant0._ZN7cutlass13device_kernelINS_4conv6kernel13ConvUniversalINS1_16ConvProblemShapeILNS1_8OperatorE1ELi2EEENS1_10collective14CollectiveConvINS1_46MainloopSm90TmaGmmaWarpSpecializedImplicitGemmILS5_1ELi9ELi2EN4cute5tupleIJNSA_1CILi2EEENSC_ILi1EEESE_EEENS1_36KernelImplicitTmaWarpSpecializedSm90ELi1EEENSB_IJNSC_ILi256EEENSC_ILi128EEENSB_IJNSC_ILi32EEEEEEEEENS_10bfloat16_tESN_NSA_8TiledMMAINSA_8MMA_AtomIJNSA_4SM904GMMA28MMA_64x128x16_F32BF16BF16_SSILNSR_5MajorE0ELST_1ELNSR_7ScaleInE1ELSU_1EEEEEENSA_6LayoutINSB_IJSE_SE_SE_EEENSB_IJNSC_ILi0EEESZ_SZ_EEEEENSB_IJNSA_10UnderscoreES12_S12_EEEEENS7_6detail26Sm90ImplicitGemmTileTraitsINSA_20SM90_TMA_LOAD_IM2COLENSA_14ComposedLayoutINSA_7SwizzleILi2ELi4ELi3EEENSA_18smem_ptr_flag_bitsILi16EEENSX_INSB_IJNSB_IJNSC_ILi8EEESK_EEENSB_IJSK_SE_EEENSB_IJSE_NSC_ILi9EEEEEEEEENSB_IJNSB_IJSK_SI_EEENSB_IJSE_SZ_EEENSB_IJSZ_NSC_ILi8192EEEEEEEEEEEEEvEENS16_INSA_23SM90_TMA_LOAD_MULTICASTENS18_INS19_ILi3ELi4ELi3EEES1C_NSX_INSB_IJNSB_IJNSC_ILi64EEESD_EEENSB_IJS1D_NSC_ILi4EEEEEES1H_EEENSB_IJNSB_IJSE_NSC_ILi2048EEEEEENSB_IJS1T_NSC_ILi512EEEEEENSB_IJSZ_NSC_ILi4096EEEEEEEEEEEEEvEEEENS_8epilogue10collective6detail29Sm90TmaWarpSpecializedAdapterINS2A_15DefaultEpilogueISN_NSB_IJNSB_IJlllEEESE_SZ_EEES2F_NS29_6thread17LinearCombinationISN_Li1EffLNS2G_9ScaleType4KindE0ELNS_15FloatRoundStyleE2ESN_EENS_4gemm15EpilogueDefaultEEEEEvvEEEEvNT_6ParamsE:
	.zero		1536


//--------------------- SYMBOLS --------------------------

	.type		.nv.reservedSmem.offset0,@object
	.size		.nv.reservedSmem.offset0,0x4
